//
// Generated by NVIDIA NVVM Compiler
//
// Compiler Build ID: CL-36424714
// Cuda compilation tools, release 13.0, V13.0.88
// Based on NVVM 20.0.0
//

.version 9.0
.target sm_100
.address_size 64

	// .globl	_Z22Do_dedisp_subbands_GPUPfS_iiPiiS_i

.visible .entry _Z22Do_dedisp_subbands_GPUPfS_iiPiiS_i(
	.param .u64 .ptr .align 1 _Z22Do_dedisp_subbands_GPUPfS_iiPiiS_i_param_0,
	.param .u64 .ptr .align 1 _Z22Do_dedisp_subbands_GPUPfS_iiPiiS_i_param_1,
	.param .u32 _Z22Do_dedisp_subbands_GPUPfS_iiPiiS_i_param_2,
	.param .u32 _Z22Do_dedisp_subbands_GPUPfS_iiPiiS_i_param_3,
	.param .u64 .ptr .align 1 _Z22Do_dedisp_subbands_GPUPfS_iiPiiS_i_param_4,
	.param .u32 _Z22Do_dedisp_subbands_GPUPfS_iiPiiS_i_param_5,
	.param .u64 .ptr .align 1 _Z22Do_dedisp_subbands_GPUPfS_iiPiiS_i_param_6,
	.param .u32 _Z22Do_dedisp_subbands_GPUPfS_iiPiiS_i_param_7
)
{
	.reg .pred 	%p<27>;
	.reg .b32 	%r<134>;
	.reg .b32 	%f<98>;
	.reg .b64 	%rd<125>;

	ld.param.u64 	%rd9, [_Z22Do_dedisp_subbands_GPUPfS_iiPiiS_i_param_0];
	ld.param.u64 	%rd10, [_Z22Do_dedisp_subbands_GPUPfS_iiPiiS_i_param_1];
	ld.param.u32 	%r39, [_Z22Do_dedisp_subbands_GPUPfS_iiPiiS_i_param_2];
	ld.param.u32 	%r40, [_Z22Do_dedisp_subbands_GPUPfS_iiPiiS_i_param_3];
	ld.param.u64 	%rd11, [_Z22Do_dedisp_subbands_GPUPfS_iiPiiS_i_param_4];
	ld.param.u32 	%r41, [_Z22Do_dedisp_subbands_GPUPfS_iiPiiS_i_param_5];
	ld.param.u64 	%rd8, [_Z22Do_dedisp_subbands_GPUPfS_iiPiiS_i_param_6];
	ld.param.u32 	%r42, [_Z22Do_dedisp_subbands_GPUPfS_iiPiiS_i_param_7];
	cvta.to.global.u64 	%rd1, %rd10;
	cvta.to.global.u64 	%rd2, %rd9;
	cvta.to.global.u64 	%rd3, %rd11;
	mov.u32 	%r1, %ctaid.y;
	mov.u32 	%r43, %ntid.x;
	mov.u32 	%r44, %ctaid.x;
	mov.u32 	%r45, %tid.x;
	mad.lo.s32 	%r2, %r43, %r44, %r45;
	setp.ge.s32 	%p1, %r2, %r39;
	@%p1 bra 	$L__BB0_59;
	div.s32 	%r3, %r40, %r41;
	setp.eq.s32 	%p2, %r42, 0;
	mad.lo.s32 	%r46, %r39, %r1, %r2;
	mad.lo.s32 	%r47, %r41, %r2, %r1;
	selp.b32 	%r4, %r47, %r46, %p2;
	mul.lo.s32 	%r5, %r40, %r39;
	setp.lt.s32 	%p3, %r3, 1;
	mov.f32 	%f97, 0f00000000;
	@%p3 bra 	$L__BB0_58;
	mul.lo.s32 	%r6, %r3, %r1;
	and.b32  	%r7, %r3, 7;
	setp.lt.u32 	%p4, %r3, 8;
	mov.b32 	%r132, 0;
	mov.f32 	%f97, 0f00000000;
	@%p4 bra 	$L__BB0_29;
	and.b32  	%r132, %r3, 2147483640;
	neg.s32 	%r130, %r132;
	add.s32 	%r129, %r6, 3;
	sub.s32 	%r11, %r2, %r39;
	mul.wide.u32 	%rd12, %r6, 4;
	add.s64 	%rd13, %rd12, %rd3;
	add.s64 	%rd124, %rd13, 16;
	mov.f32 	%f97, 0f00000000;
$L__BB0_4:
	.pragma "nounroll";
	ld.global.u32 	%r14, [%rd124+-16];
	sub.s32 	%r49, %r39, %r14;
	setp.ge.s32 	%p5, %r2, %r49;
	@%p5 bra 	$L__BB0_6;
	add.s32 	%r53, %r14, %r2;
	mad.lo.s32 	%r54, %r53, %r40, %r129;
	add.s32 	%r55, %r54, -3;
	mul.wide.s32 	%rd16, %r55, 4;
	add.s64 	%rd17, %rd1, %rd16;
	ld.global.f32 	%f76, [%rd17];
	bra.uni 	$L__BB0_7;
$L__BB0_6:
	add.s32 	%r50, %r11, %r14;
	mad.lo.s32 	%r51, %r40, %r50, %r129;
	add.s32 	%r52, %r51, -3;
	mul.wide.s32 	%rd14, %r52, 4;
	add.s64 	%rd15, %rd2, %rd14;
	ld.global.f32 	%f76, [%rd15];
$L__BB0_7:
	add.f32 	%f5, %f97, %f76;
	ld.global.u32 	%r15, [%rd124+-12];
	sub.s32 	%r56, %r39, %r15;
	setp.lt.s32 	%p6, %r2, %r56;
	@%p6 bra 	$L__BB0_9;
	add.s32 	%r57, %r11, %r15;
	mad.lo.s32 	%r58, %r40, %r57, %r129;
	add.s32 	%r59, %r58, -2;
	mul.wide.s32 	%rd18, %r59, 4;
	add.s64 	%rd19, %rd2, %rd18;
	ld.global.f32 	%f77, [%rd19];
	bra.uni 	$L__BB0_10;
$L__BB0_9:
	add.s32 	%r60, %r15, %r2;
	mad.lo.s32 	%r61, %r60, %r40, %r129;
	add.s32 	%r62, %r61, -2;
	mul.wide.s32 	%rd20, %r62, 4;
	add.s64 	%rd21, %rd1, %rd20;
	ld.global.f32 	%f77, [%rd21];
$L__BB0_10:
	add.f32 	%f9, %f5, %f77;
	ld.global.u32 	%r16, [%rd124+-8];
	sub.s32 	%r63, %r39, %r16;
	setp.lt.s32 	%p7, %r2, %r63;
	@%p7 bra 	$L__BB0_12;
	add.s32 	%r64, %r11, %r16;
	mad.lo.s32 	%r65, %r40, %r64, %r129;
	add.s32 	%r66, %r65, -1;
	mul.wide.s32 	%rd22, %r66, 4;
	add.s64 	%rd23, %rd2, %rd22;
	ld.global.f32 	%f78, [%rd23];
	bra.uni 	$L__BB0_13;
$L__BB0_12:
	add.s32 	%r67, %r16, %r2;
	mad.lo.s32 	%r68, %r67, %r40, %r129;
	add.s32 	%r69, %r68, -1;
	mul.wide.s32 	%rd24, %r69, 4;
	add.s64 	%rd25, %rd1, %rd24;
	ld.global.f32 	%f78, [%rd25];
$L__BB0_13:
	add.f32 	%f13, %f9, %f78;
	ld.global.u32 	%r17, [%rd124+-4];
	sub.s32 	%r70, %r39, %r17;
	setp.lt.s32 	%p8, %r2, %r70;
	@%p8 bra 	$L__BB0_15;
	add.s32 	%r71, %r11, %r17;
	mad.lo.s32 	%r72, %r40, %r71, %r129;
	mul.wide.s32 	%rd26, %r72, 4;
	add.s64 	%rd27, %rd2, %rd26;
	ld.global.f32 	%f79, [%rd27];
	bra.uni 	$L__BB0_16;
$L__BB0_15:
	add.s32 	%r73, %r17, %r2;
	mad.lo.s32 	%r74, %r73, %r40, %r129;
	mul.wide.s32 	%rd28, %r74, 4;
	add.s64 	%rd29, %rd1, %rd28;
	ld.global.f32 	%f79, [%rd29];
$L__BB0_16:
	add.f32 	%f17, %f13, %f79;
	ld.global.u32 	%r18, [%rd124];
	sub.s32 	%r75, %r39, %r18;
	setp.lt.s32 	%p9, %r2, %r75;
	@%p9 bra 	$L__BB0_18;
	add.s32 	%r76, %r11, %r18;
	mad.lo.s32 	%r77, %r40, %r76, %r129;
	add.s32 	%r78, %r77, 1;
	mul.wide.s32 	%rd30, %r78, 4;
	add.s64 	%rd31, %rd2, %rd30;
	ld.global.f32 	%f80, [%rd31];
	bra.uni 	$L__BB0_19;
$L__BB0_18:
	add.s32 	%r79, %r18, %r2;
	mad.lo.s32 	%r80, %r79, %r40, %r129;
	add.s32 	%r81, %r80, 1;
	mul.wide.s32 	%rd32, %r81, 4;
	add.s64 	%rd33, %rd1, %rd32;
	ld.global.f32 	%f80, [%rd33];
$L__BB0_19:
	add.f32 	%f21, %f17, %f80;
	ld.global.u32 	%r19, [%rd124+4];
	sub.s32 	%r82, %r39, %r19;
	setp.lt.s32 	%p10, %r2, %r82;
	@%p10 bra 	$L__BB0_21;
	add.s32 	%r83, %r11, %r19;
	mad.lo.s32 	%r84, %r40, %r83, %r129;
	add.s32 	%r85, %r84, 2;
	mul.wide.s32 	%rd34, %r85, 4;
	add.s64 	%rd35, %rd2, %rd34;
	ld.global.f32 	%f81, [%rd35];
	bra.uni 	$L__BB0_22;
$L__BB0_21:
	add.s32 	%r86, %r19, %r2;
	mad.lo.s32 	%r87, %r86, %r40, %r129;
	add.s32 	%r88, %r87, 2;
	mul.wide.s32 	%rd36, %r88, 4;
	add.s64 	%rd37, %rd1, %rd36;
	ld.global.f32 	%f81, [%rd37];
$L__BB0_22:
	add.f32 	%f25, %f21, %f81;
	ld.global.u32 	%r20, [%rd124+8];
	sub.s32 	%r89, %r39, %r20;
	setp.lt.s32 	%p11, %r2, %r89;
	@%p11 bra 	$L__BB0_24;
	add.s32 	%r90, %r11, %r20;
	mad.lo.s32 	%r91, %r40, %r90, %r129;
	add.s32 	%r92, %r91, 3;
	mul.wide.s32 	%rd38, %r92, 4;
	add.s64 	%rd39, %rd2, %rd38;
	ld.global.f32 	%f82, [%rd39];
	bra.uni 	$L__BB0_25;
$L__BB0_24:
	add.s32 	%r93, %r20, %r2;
	mad.lo.s32 	%r94, %r93, %r40, %r129;
	add.s32 	%r95, %r94, 3;
	mul.wide.s32 	%rd40, %r95, 4;
	add.s64 	%rd41, %rd1, %rd40;
	ld.global.f32 	%f82, [%rd41];
$L__BB0_25:
	add.f32 	%f29, %f25, %f82;
	ld.global.u32 	%r21, [%rd124+12];
	sub.s32 	%r96, %r39, %r21;
	setp.lt.s32 	%p12, %r2, %r96;
	@%p12 bra 	$L__BB0_27;
	add.s32 	%r97, %r11, %r21;
	mad.lo.s32 	%r98, %r40, %r97, %r129;
	add.s32 	%r99, %r98, 4;
	mul.wide.s32 	%rd42, %r99, 4;
	add.s64 	%rd43, %rd2, %rd42;
	ld.global.f32 	%f83, [%rd43];
	bra.uni 	$L__BB0_28;
$L__BB0_27:
	add.s32 	%r100, %r21, %r2;
	mad.lo.s32 	%r101, %r100, %r40, %r129;
	add.s32 	%r102, %r101, 4;
	mul.wide.s32 	%rd44, %r102, 4;
	add.s64 	%rd45, %rd1, %rd44;
	ld.global.f32 	%f83, [%rd45];
$L__BB0_28:
	add.f32 	%f97, %f29, %f83;
	add.s32 	%r130, %r130, 8;
	add.s32 	%r129, %r129, 8;
	add.s64 	%rd124, %rd124, 32;
	setp.ne.s32 	%p13, %r130, 0;
	@%p13 bra 	$L__BB0_4;
$L__BB0_29:
	setp.eq.s32 	%p14, %r7, 0;
	@%p14 bra 	$L__BB0_58;
	and.b32  	%r25, %r3, 3;
	setp.lt.u32 	%p15, %r7, 4;
	@%p15 bra 	$L__BB0_44;
	add.s32 	%r26, %r132, %r6;
	mul.wide.u32 	%rd46, %r26, 4;
	add.s64 	%rd47, %rd3, %rd46;
	ld.global.u32 	%r103, [%rd47];
	add.s32 	%r104, %r103, %r2;
	mad.lo.s32 	%r27, %r104, %r40, %r26;
	sub.s32 	%r105, %r39, %r103;
	setp.lt.s32 	%p16, %r2, %r105;
	@%p16 bra 	$L__BB0_33;
	sub.s32 	%r106, %r27, %r5;
	mul.wide.s32 	%rd48, %r106, 4;
	add.s64 	%rd49, %rd2, %rd48;
	ld.global.f32 	%f86, [%rd49];
	bra.uni 	$L__BB0_34;
$L__BB0_33:
	mul.wide.s32 	%rd50, %r27, 4;
	add.s64 	%rd51, %rd1, %rd50;
	ld.global.f32 	%f86, [%rd51];
$L__BB0_34:
	add.f32 	%f39, %f97, %f86;
	cvt.u64.u32 	%rd52, %r6;
	cvt.u64.u32 	%rd53, %r132;
	add.s64 	%rd54, %rd53, %rd52;
	shl.b64 	%rd55, %rd54, 2;
	add.s64 	%rd7, %rd3, %rd55;
	ld.global.u32 	%r107, [%rd7+4];
	add.s32 	%r108, %r107, %r2;
	mul.lo.s32 	%r28, %r108, %r40;
	sub.s32 	%r109, %r39, %r107;
	setp.lt.s32 	%p17, %r2, %r109;
	@%p17 bra 	$L__BB0_36;
	cvt.s64.s32 	%rd56, %r5;
	cvt.s64.s32 	%rd57, %r28;
	cvt.s64.s32 	%rd58, %r26;
	add.s64 	%rd59, %rd57, %rd58;
	sub.s64 	%rd60, %rd59, %rd56;
	shl.b64 	%rd61, %rd60, 2;
	add.s64 	%rd62, %rd2, %rd61;
	ld.global.f32 	%f87, [%rd62+4];
	bra.uni 	$L__BB0_37;
$L__BB0_36:
	cvt.s64.s32 	%rd63, %r28;
	cvt.s64.s32 	%rd64, %r26;
	add.s64 	%rd65, %rd63, %rd64;
	shl.b64 	%rd66, %rd65, 2;
	add.s64 	%rd67, %rd1, %rd66;
	ld.global.f32 	%f87, [%rd67+4];
$L__BB0_37:
	add.f32 	%f43, %f39, %f87;
	ld.global.u32 	%r110, [%rd7+8];
	add.s32 	%r111, %r110, %r2;
	mul.lo.s32 	%r29, %r111, %r40;
	sub.s32 	%r112, %r39, %r110;
	setp.lt.s32 	%p18, %r2, %r112;
	@%p18 bra 	$L__BB0_39;
	cvt.s64.s32 	%rd68, %r5;
	cvt.s64.s32 	%rd69, %r29;
	cvt.s64.s32 	%rd70, %r26;
	add.s64 	%rd71, %rd69, %rd70;
	sub.s64 	%rd72, %rd71, %rd68;
	shl.b64 	%rd73, %rd72, 2;
	add.s64 	%rd74, %rd2, %rd73;
	ld.global.f32 	%f88, [%rd74+8];
	bra.uni 	$L__BB0_40;
$L__BB0_39:
	cvt.s64.s32 	%rd75, %r29;
	cvt.s64.s32 	%rd76, %r26;
	add.s64 	%rd77, %rd75, %rd76;
	shl.b64 	%rd78, %rd77, 2;
	add.s64 	%rd79, %rd1, %rd78;
	ld.global.f32 	%f88, [%rd79+8];
$L__BB0_40:
	add.f32 	%f47, %f43, %f88;
	ld.global.u32 	%r113, [%rd7+12];
	add.s32 	%r114, %r113, %r2;
	mul.lo.s32 	%r30, %r114, %r40;
	sub.s32 	%r115, %r39, %r113;
	setp.lt.s32 	%p19, %r2, %r115;
	@%p19 bra 	$L__BB0_42;
	cvt.s64.s32 	%rd80, %r5;
	cvt.s64.s32 	%rd81, %r30;
	cvt.s64.s32 	%rd82, %r26;
	add.s64 	%rd83, %rd81, %rd82;
	sub.s64 	%rd84, %rd83, %rd80;
	shl.b64 	%rd85, %rd84, 2;
	add.s64 	%rd86, %rd2, %rd85;
	ld.global.f32 	%f89, [%rd86+12];
	bra.uni 	$L__BB0_43;
$L__BB0_42:
	cvt.s64.s32 	%rd87, %r30;
	cvt.s64.s32 	%rd88, %r26;
	add.s64 	%rd89, %rd87, %rd88;
	shl.b64 	%rd90, %rd89, 2;
	add.s64 	%rd91, %rd1, %rd90;
	ld.global.f32 	%f89, [%rd91+12];
$L__BB0_43:
	add.f32 	%f97, %f47, %f89;
	add.s32 	%r132, %r132, 4;
$L__BB0_44:
	setp.eq.s32 	%p20, %r25, 0;
	@%p20 bra 	$L__BB0_58;
	setp.eq.s32 	%p21, %r25, 1;
	@%p21 bra 	$L__BB0_53;
	add.s32 	%r33, %r132, %r6;
	mul.wide.u32 	%rd92, %r33, 4;
	add.s64 	%rd93, %rd3, %rd92;
	ld.global.u32 	%r116, [%rd93];
	add.s32 	%r117, %r116, %r2;
	mad.lo.s32 	%r34, %r117, %r40, %r33;
	sub.s32 	%r118, %r39, %r116;
	setp.lt.s32 	%p22, %r2, %r118;
	@%p22 bra 	$L__BB0_48;
	sub.s32 	%r119, %r34, %r5;
	mul.wide.s32 	%rd94, %r119, 4;
	add.s64 	%rd95, %rd2, %rd94;
	ld.global.f32 	%f92, [%rd95];
	bra.uni 	$L__BB0_49;
$L__BB0_48:
	mul.wide.s32 	%rd96, %r34, 4;
	add.s64 	%rd97, %rd1, %rd96;
	ld.global.f32 	%f92, [%rd97];
$L__BB0_49:
	add.f32 	%f57, %f97, %f92;
	cvt.u64.u32 	%rd98, %r6;
	cvt.u64.u32 	%rd99, %r132;
	add.s64 	%rd100, %rd99, %rd98;
	shl.b64 	%rd101, %rd100, 2;
	add.s64 	%rd102, %rd3, %rd101;
	ld.global.u32 	%r120, [%rd102+4];
	add.s32 	%r121, %r120, %r2;
	mul.lo.s32 	%r35, %r121, %r40;
	sub.s32 	%r122, %r39, %r120;
	setp.lt.s32 	%p23, %r2, %r122;
	@%p23 bra 	$L__BB0_51;
	cvt.s64.s32 	%rd103, %r5;
	cvt.s64.s32 	%rd104, %r35;
	cvt.s64.s32 	%rd105, %r33;
	add.s64 	%rd106, %rd104, %rd105;
	sub.s64 	%rd107, %rd106, %rd103;
	shl.b64 	%rd108, %rd107, 2;
	add.s64 	%rd109, %rd2, %rd108;
	ld.global.f32 	%f93, [%rd109+4];
	bra.uni 	$L__BB0_52;
$L__BB0_51:
	cvt.s64.s32 	%rd110, %r35;
	cvt.s64.s32 	%rd111, %r33;
	add.s64 	%rd112, %rd110, %rd111;
	shl.b64 	%rd113, %rd112, 2;
	add.s64 	%rd114, %rd1, %rd113;
	ld.global.f32 	%f93, [%rd114+4];
$L__BB0_52:
	add.f32 	%f97, %f57, %f93;
	add.s32 	%r132, %r132, 2;
$L__BB0_53:
	and.b32  	%r123, %r3, 1;
	setp.eq.b32 	%p24, %r123, 1;
	not.pred 	%p25, %p24;
	@%p25 bra 	$L__BB0_58;
	add.s32 	%r124, %r132, %r6;
	mul.wide.u32 	%rd115, %r124, 4;
	add.s64 	%rd116, %rd3, %rd115;
	ld.global.u32 	%r125, [%rd116];
	add.s32 	%r126, %r125, %r2;
	mad.lo.s32 	%r38, %r126, %r40, %r124;
	sub.s32 	%r127, %r39, %r125;
	setp.lt.s32 	%p26, %r2, %r127;
	@%p26 bra 	$L__BB0_56;
	sub.s32 	%r128, %r38, %r5;
	mul.wide.s32 	%rd117, %r128, 4;
	add.s64 	%rd118, %rd2, %rd117;
	ld.global.f32 	%f96, [%rd118];
	bra.uni 	$L__BB0_57;
$L__BB0_56:
	mul.wide.s32 	%rd119, %r38, 4;
	add.s64 	%rd120, %rd1, %rd119;
	ld.global.f32 	%f96, [%rd120];
$L__BB0_57:
	add.f32 	%f97, %f97, %f96;
$L__BB0_58:
	cvta.to.global.u64 	%rd121, %rd8;
	mul.wide.s32 	%rd122, %r4, 4;
	add.s64 	%rd123, %rd121, %rd122;
	st.global.f32 	[%rd123], %f97;
$L__BB0_59:
	ret;

}
	// .globl	_Z15Do_downsamp_GPUPfS_iii
.visible .entry _Z15Do_downsamp_GPUPfS_iii(
	.param .u64 .ptr .align 1 _Z15Do_downsamp_GPUPfS_iii_param_0,
	.param .u64 .ptr .align 1 _Z15Do_downsamp_GPUPfS_iii_param_1,
	.param .u32 _Z15Do_downsamp_GPUPfS_iii_param_2,
	.param .u32 _Z15Do_downsamp_GPUPfS_iii_param_3,
	.param .u32 _Z15Do_downsamp_GPUPfS_iii_param_4
)
{
	.reg .pred 	%p<11>;
	.reg .b32 	%r<41>;
	.reg .b32 	%f<85>;
	.reg .b64 	%rd<43>;

	ld.param.u64 	%rd3, [_Z15Do_downsamp_GPUPfS_iii_param_0];
	ld.param.u64 	%rd2, [_Z15Do_downsamp_GPUPfS_iii_param_1];
	ld.param.u32 	%r23, [_Z15Do_downsamp_GPUPfS_iii_param_2];
	ld.param.u32 	%r25, [_Z15Do_downsamp_GPUPfS_iii_param_3];
	ld.param.u32 	%r24, [_Z15Do_downsamp_GPUPfS_iii_param_4];
	cvta.to.global.u64 	%rd1, %rd3;
	mov.u32 	%r26, %ntid.x;
	mov.u32 	%r27, %ctaid.x;
	mov.u32 	%r28, %tid.x;
	mad.lo.s32 	%r1, %r26, %r27, %r28;
	setp.ge.s32 	%p1, %r1, %r25;
	@%p1 bra 	$L__BB1_15;
	mov.u32 	%r29, %ctaid.y;
	mul.lo.s32 	%r30, %r23, %r1;
	add.s32 	%r2, %r30, %r29;
	mad.lo.s32 	%r36, %r24, %r30, %r29;
	setp.lt.s32 	%p2, %r24, 1;
	mov.f32 	%f84, 0f00000000;
	@%p2 bra 	$L__BB1_14;
	and.b32  	%r4, %r24, 15;
	setp.lt.u32 	%p3, %r24, 16;
	mov.f32 	%f84, 0f00000000;
	@%p3 bra 	$L__BB1_5;
	shl.b32 	%r5, %r23, 4;
	and.b32  	%r31, %r24, 2147483632;
	neg.s32 	%r34, %r31;
	mov.f32 	%f84, 0f00000000;
	mul.wide.s32 	%rd6, %r23, 4;
$L__BB1_4:
	.pragma "nounroll";
	mul.wide.s32 	%rd4, %r36, 4;
	add.s64 	%rd5, %rd1, %rd4;
	ld.global.f32 	%f18, [%rd5];
	add.f32 	%f19, %f84, %f18;
	add.s64 	%rd7, %rd5, %rd6;
	ld.global.f32 	%f20, [%rd7];
	add.f32 	%f21, %f19, %f20;
	add.s64 	%rd8, %rd7, %rd6;
	ld.global.f32 	%f22, [%rd8];
	add.f32 	%f23, %f21, %f22;
	add.s64 	%rd9, %rd8, %rd6;
	ld.global.f32 	%f24, [%rd9];
	add.f32 	%f25, %f23, %f24;
	add.s64 	%rd10, %rd9, %rd6;
	ld.global.f32 	%f26, [%rd10];
	add.f32 	%f27, %f25, %f26;
	add.s64 	%rd11, %rd10, %rd6;
	ld.global.f32 	%f28, [%rd11];
	add.f32 	%f29, %f27, %f28;
	add.s64 	%rd12, %rd11, %rd6;
	ld.global.f32 	%f30, [%rd12];
	add.f32 	%f31, %f29, %f30;
	add.s64 	%rd13, %rd12, %rd6;
	ld.global.f32 	%f32, [%rd13];
	add.f32 	%f33, %f31, %f32;
	add.s64 	%rd14, %rd13, %rd6;
	ld.global.f32 	%f34, [%rd14];
	add.f32 	%f35, %f33, %f34;
	add.s64 	%rd15, %rd14, %rd6;
	ld.global.f32 	%f36, [%rd15];
	add.f32 	%f37, %f35, %f36;
	add.s64 	%rd16, %rd15, %rd6;
	ld.global.f32 	%f38, [%rd16];
	add.f32 	%f39, %f37, %f38;
	add.s64 	%rd17, %rd16, %rd6;
	ld.global.f32 	%f40, [%rd17];
	add.f32 	%f41, %f39, %f40;
	add.s64 	%rd18, %rd17, %rd6;
	ld.global.f32 	%f42, [%rd18];
	add.f32 	%f43, %f41, %f42;
	add.s64 	%rd19, %rd18, %rd6;
	ld.global.f32 	%f44, [%rd19];
	add.f32 	%f45, %f43, %f44;
	add.s64 	%rd20, %rd19, %rd6;
	ld.global.f32 	%f46, [%rd20];
	add.f32 	%f47, %f45, %f46;
	add.s64 	%rd21, %rd20, %rd6;
	ld.global.f32 	%f48, [%rd21];
	add.f32 	%f84, %f47, %f48;
	add.s32 	%r36, %r36, %r5;
	add.s32 	%r34, %r34, 16;
	setp.ne.s32 	%p4, %r34, 0;
	@%p4 bra 	$L__BB1_4;
$L__BB1_5:
	setp.eq.s32 	%p5, %r4, 0;
	@%p5 bra 	$L__BB1_14;
	and.b32  	%r12, %r24, 7;
	setp.lt.u32 	%p6, %r4, 8;
	@%p6 bra 	$L__BB1_8;
	mul.wide.s32 	%rd22, %r36, 4;
	add.s64 	%rd23, %rd1, %rd22;
	ld.global.f32 	%f50, [%rd23];
	add.f32 	%f51, %f84, %f50;
	mul.wide.s32 	%rd24, %r23, 4;
	add.s64 	%rd25, %rd23, %rd24;
	ld.global.f32 	%f52, [%rd25];
	add.f32 	%f53, %f51, %f52;
	add.s64 	%rd26, %rd25, %rd24;
	ld.global.f32 	%f54, [%rd26];
	add.f32 	%f55, %f53, %f54;
	add.s64 	%rd27, %rd26, %rd24;
	ld.global.f32 	%f56, [%rd27];
	add.f32 	%f57, %f55, %f56;
	add.s64 	%rd28, %rd27, %rd24;
	ld.global.f32 	%f58, [%rd28];
	add.f32 	%f59, %f57, %f58;
	add.s64 	%rd29, %rd28, %rd24;
	ld.global.f32 	%f60, [%rd29];
	add.f32 	%f61, %f59, %f60;
	add.s64 	%rd30, %rd29, %rd24;
	ld.global.f32 	%f62, [%rd30];
	add.f32 	%f63, %f61, %f62;
	add.s64 	%rd31, %rd30, %rd24;
	ld.global.f32 	%f64, [%rd31];
	add.f32 	%f84, %f63, %f64;
	shl.b32 	%r32, %r23, 3;
	add.s32 	%r36, %r32, %r36;
$L__BB1_8:
	setp.eq.s32 	%p7, %r12, 0;
	@%p7 bra 	$L__BB1_14;
	and.b32  	%r15, %r24, 3;
	setp.lt.u32 	%p8, %r12, 4;
	@%p8 bra 	$L__BB1_11;
	mul.wide.s32 	%rd32, %r36, 4;
	add.s64 	%rd33, %rd1, %rd32;
	ld.global.f32 	%f66, [%rd33];
	add.f32 	%f67, %f84, %f66;
	mul.wide.s32 	%rd34, %r23, 4;
	add.s64 	%rd35, %rd33, %rd34;
	ld.global.f32 	%f68, [%rd35];
	add.f32 	%f69, %f67, %f68;
	add.s64 	%rd36, %rd35, %rd34;
	ld.global.f32 	%f70, [%rd36];
	add.f32 	%f71, %f69, %f70;
	add.s64 	%rd37, %rd36, %rd34;
	ld.global.f32 	%f72, [%rd37];
	add.f32 	%f84, %f71, %f72;
	shl.b32 	%r33, %r23, 2;
	add.s32 	%r36, %r33, %r36;
$L__BB1_11:
	setp.eq.s32 	%p9, %r15, 0;
	@%p9 bra 	$L__BB1_14;
	neg.s32 	%r39, %r15;
$L__BB1_13:
	.pragma "nounroll";
	mul.wide.s32 	%rd38, %r36, 4;
	add.s64 	%rd39, %rd1, %rd38;
	ld.global.f32 	%f73, [%rd39];
	add.f32 	%f84, %f84, %f73;
	add.s32 	%r36, %r36, %r23;
	add.s32 	%r39, %r39, 1;
	setp.ne.s32 	%p10, %r39, 0;
	@%p10 bra 	$L__BB1_13;
$L__BB1_14:
	cvt.rn.f32.s32 	%f74, %r24;
	div.rn.f32 	%f75, %f84, %f74;
	cvta.to.global.u64 	%rd40, %rd2;
	mul.wide.s32 	%rd41, %r2, 4;
	add.s64 	%rd42, %rd40, %rd41;
	st.global.f32 	[%rd42], %f75;
$L__BB1_15:
	ret;

}
	// .globl	_Z19Do_float_dedisp_GPUPfS_iiPifS_i
.visible .entry _Z19Do_float_dedisp_GPUPfS_iiPifS_i(
	.param .u64 .ptr .align 1 _Z19Do_float_dedisp_GPUPfS_iiPifS_i_param_0,
	.param .u64 .ptr .align 1 _Z19Do_float_dedisp_GPUPfS_iiPifS_i_param_1,
	.param .u32 _Z19Do_float_dedisp_GPUPfS_iiPifS_i_param_2,
	.param .u32 _Z19Do_float_dedisp_GPUPfS_iiPifS_i_param_3,
	.param .u64 .ptr .align 1 _Z19Do_float_dedisp_GPUPfS_iiPifS_i_param_4,
	.param .f32 _Z19Do_float_dedisp_GPUPfS_iiPifS_i_param_5,
	.param .u64 .ptr .align 1 _Z19Do_float_dedisp_GPUPfS_iiPifS_i_param_6,
	.param .u32 _Z19Do_float_dedisp_GPUPfS_iiPifS_i_param_7
)
{
	.reg .pred 	%p<26>;
	.reg .b32 	%r<108>;
	.reg .b32 	%f<97>;
	.reg .b64 	%rd<151>;

	ld.param.u64 	%rd13, [_Z19Do_float_dedisp_GPUPfS_iiPifS_i_param_0];
	ld.param.u64 	%rd14, [_Z19Do_float_dedisp_GPUPfS_iiPifS_i_param_1];
	ld.param.u32 	%r31, [_Z19Do_float_dedisp_GPUPfS_iiPifS_i_param_2];
	ld.param.u32 	%r32, [_Z19Do_float_dedisp_GPUPfS_iiPifS_i_param_3];
	ld.param.u64 	%rd15, [_Z19Do_float_dedisp_GPUPfS_iiPifS_i_param_4];
	ld.param.f32 	%f70, [_Z19Do_float_dedisp_GPUPfS_iiPifS_i_param_5];
	ld.param.u64 	%rd12, [_Z19Do_float_dedisp_GPUPfS_iiPifS_i_param_6];
	cvta.to.global.u64 	%rd1, %rd14;
	cvta.to.global.u64 	%rd2, %rd13;
	cvta.to.global.u64 	%rd3, %rd15;
	mov.u32 	%r33, %ntid.x;
	mov.u32 	%r34, %ctaid.x;
	mov.u32 	%r35, %tid.x;
	mad.lo.s32 	%r1, %r33, %r34, %r35;
	setp.ge.s32 	%p1, %r1, %r31;
	@%p1 bra 	$L__BB2_59;
	mov.u32 	%r36, %ctaid.y;
	mul.lo.s32 	%r2, %r31, %r36;
	mul.lo.s32 	%r3, %r32, %r36;
	neg.f32 	%f96, %f70;
	setp.lt.s32 	%p2, %r32, 1;
	@%p2 bra 	$L__BB2_58;
	add.s32 	%r38, %r32, -1;
	and.b32  	%r4, %r32, 7;
	setp.lt.u32 	%p3, %r38, 7;
	mov.b32 	%r106, 0;
	@%p3 bra 	$L__BB2_29;
	and.b32  	%r106, %r32, 2147483640;
	add.s64 	%rd4, %rd1, 28;
	add.s64 	%rd5, %rd2, 28;
	neg.s32 	%r104, %r106;
	mul.wide.u32 	%rd17, %r3, 4;
	add.s64 	%rd18, %rd17, %rd3;
	add.s64 	%rd149, %rd18, 16;
	mov.b64 	%rd150, 0;
$L__BB2_4:
	.pragma "nounroll";
	cvt.u32.u64 	%r8, %rd150;
	ld.global.u32 	%r39, [%rd149+-16];
	add.s32 	%r9, %r39, %r1;
	setp.ge.s32 	%p4, %r9, %r31;
	@%p4 bra 	$L__BB2_6;
	mad.lo.s32 	%r42, %r9, %r32, %r8;
	mul.wide.s32 	%rd21, %r42, 4;
	add.s64 	%rd22, %rd1, %rd21;
	ld.global.f32 	%f75, [%rd22];
	bra.uni 	$L__BB2_7;
$L__BB2_6:
	sub.s32 	%r40, %r9, %r31;
	mad.lo.s32 	%r41, %r40, %r32, %r8;
	mul.wide.s32 	%rd19, %r41, 4;
	add.s64 	%rd20, %rd2, %rd19;
	ld.global.f32 	%f75, [%rd20];
$L__BB2_7:
	add.f32 	%f6, %f96, %f75;
	ld.global.u32 	%r43, [%rd149+-12];
	add.s32 	%r10, %r43, %r1;
	setp.lt.s32 	%p5, %r10, %r31;
	@%p5 bra 	$L__BB2_9;
	sub.s32 	%r44, %r10, %r31;
	mul.lo.s32 	%r45, %r44, %r32;
	cvt.s64.s32 	%rd23, %r45;
	add.s64 	%rd24, %rd150, %rd23;
	shl.b64 	%rd25, %rd24, 2;
	add.s64 	%rd26, %rd5, %rd25;
	ld.global.f32 	%f76, [%rd26+-24];
	bra.uni 	$L__BB2_10;
$L__BB2_9:
	mul.lo.s32 	%r46, %r10, %r32;
	cvt.s64.s32 	%rd27, %r46;
	add.s64 	%rd28, %rd150, %rd27;
	shl.b64 	%rd29, %rd28, 2;
	add.s64 	%rd30, %rd4, %rd29;
	ld.global.f32 	%f76, [%rd30+-24];
$L__BB2_10:
	add.f32 	%f10, %f6, %f76;
	ld.global.u32 	%r47, [%rd149+-8];
	add.s32 	%r11, %r47, %r1;
	setp.lt.s32 	%p6, %r11, %r31;
	@%p6 bra 	$L__BB2_12;
	sub.s32 	%r48, %r11, %r31;
	mul.lo.s32 	%r49, %r48, %r32;
	cvt.s64.s32 	%rd31, %r49;
	add.s64 	%rd32, %rd150, %rd31;
	shl.b64 	%rd33, %rd32, 2;
	add.s64 	%rd34, %rd5, %rd33;
	ld.global.f32 	%f77, [%rd34+-20];
	bra.uni 	$L__BB2_13;
$L__BB2_12:
	mul.lo.s32 	%r50, %r11, %r32;
	cvt.s64.s32 	%rd35, %r50;
	add.s64 	%rd36, %rd150, %rd35;
	shl.b64 	%rd37, %rd36, 2;
	add.s64 	%rd38, %rd4, %rd37;
	ld.global.f32 	%f77, [%rd38+-20];
$L__BB2_13:
	add.f32 	%f14, %f10, %f77;
	ld.global.u32 	%r51, [%rd149+-4];
	add.s32 	%r12, %r51, %r1;
	setp.lt.s32 	%p7, %r12, %r31;
	@%p7 bra 	$L__BB2_15;
	sub.s32 	%r52, %r12, %r31;
	mul.lo.s32 	%r53, %r52, %r32;
	cvt.s64.s32 	%rd39, %r53;
	add.s64 	%rd40, %rd150, %rd39;
	shl.b64 	%rd41, %rd40, 2;
	add.s64 	%rd42, %rd5, %rd41;
	ld.global.f32 	%f78, [%rd42+-16];
	bra.uni 	$L__BB2_16;
$L__BB2_15:
	mul.lo.s32 	%r54, %r12, %r32;
	cvt.s64.s32 	%rd43, %r54;
	add.s64 	%rd44, %rd150, %rd43;
	shl.b64 	%rd45, %rd44, 2;
	add.s64 	%rd46, %rd4, %rd45;
	ld.global.f32 	%f78, [%rd46+-16];
$L__BB2_16:
	add.f32 	%f18, %f14, %f78;
	ld.global.u32 	%r55, [%rd149];
	add.s32 	%r13, %r55, %r1;
	setp.lt.s32 	%p8, %r13, %r31;
	@%p8 bra 	$L__BB2_18;
	sub.s32 	%r56, %r13, %r31;
	mul.lo.s32 	%r57, %r56, %r32;
	cvt.s64.s32 	%rd47, %r57;
	add.s64 	%rd48, %rd150, %rd47;
	shl.b64 	%rd49, %rd48, 2;
	add.s64 	%rd50, %rd5, %rd49;
	ld.global.f32 	%f79, [%rd50+-12];
	bra.uni 	$L__BB2_19;
$L__BB2_18:
	mul.lo.s32 	%r58, %r13, %r32;
	cvt.s64.s32 	%rd51, %r58;
	add.s64 	%rd52, %rd150, %rd51;
	shl.b64 	%rd53, %rd52, 2;
	add.s64 	%rd54, %rd4, %rd53;
	ld.global.f32 	%f79, [%rd54+-12];
$L__BB2_19:
	add.f32 	%f22, %f18, %f79;
	ld.global.u32 	%r59, [%rd149+4];
	add.s32 	%r14, %r59, %r1;
	setp.lt.s32 	%p9, %r14, %r31;
	@%p9 bra 	$L__BB2_21;
	sub.s32 	%r60, %r14, %r31;
	mul.lo.s32 	%r61, %r60, %r32;
	cvt.s64.s32 	%rd55, %r61;
	add.s64 	%rd56, %rd150, %rd55;
	shl.b64 	%rd57, %rd56, 2;
	add.s64 	%rd58, %rd5, %rd57;
	ld.global.f32 	%f80, [%rd58+-8];
	bra.uni 	$L__BB2_22;
$L__BB2_21:
	mul.lo.s32 	%r62, %r14, %r32;
	cvt.s64.s32 	%rd59, %r62;
	add.s64 	%rd60, %rd150, %rd59;
	shl.b64 	%rd61, %rd60, 2;
	add.s64 	%rd62, %rd4, %rd61;
	ld.global.f32 	%f80, [%rd62+-8];
$L__BB2_22:
	add.f32 	%f26, %f22, %f80;
	ld.global.u32 	%r63, [%rd149+8];
	add.s32 	%r15, %r63, %r1;
	setp.lt.s32 	%p10, %r15, %r31;
	@%p10 bra 	$L__BB2_24;
	sub.s32 	%r64, %r15, %r31;
	mul.lo.s32 	%r65, %r64, %r32;
	cvt.s64.s32 	%rd63, %r65;
	add.s64 	%rd64, %rd150, %rd63;
	shl.b64 	%rd65, %rd64, 2;
	add.s64 	%rd66, %rd5, %rd65;
	ld.global.f32 	%f81, [%rd66+-4];
	bra.uni 	$L__BB2_25;
$L__BB2_24:
	mul.lo.s32 	%r66, %r15, %r32;
	cvt.s64.s32 	%rd67, %r66;
	add.s64 	%rd68, %rd150, %rd67;
	shl.b64 	%rd69, %rd68, 2;
	add.s64 	%rd70, %rd4, %rd69;
	ld.global.f32 	%f81, [%rd70+-4];
$L__BB2_25:
	add.f32 	%f30, %f26, %f81;
	ld.global.u32 	%r67, [%rd149+12];
	add.s32 	%r16, %r67, %r1;
	setp.lt.s32 	%p11, %r16, %r31;
	@%p11 bra 	$L__BB2_27;
	sub.s32 	%r68, %r16, %r31;
	mul.lo.s32 	%r69, %r68, %r32;
	cvt.s64.s32 	%rd71, %r69;
	add.s64 	%rd72, %rd150, %rd71;
	shl.b64 	%rd73, %rd72, 2;
	add.s64 	%rd74, %rd5, %rd73;
	ld.global.f32 	%f82, [%rd74];
	bra.uni 	$L__BB2_28;
$L__BB2_27:
	mul.lo.s32 	%r70, %r16, %r32;
	cvt.s64.s32 	%rd75, %r70;
	add.s64 	%rd76, %rd150, %rd75;
	shl.b64 	%rd77, %rd76, 2;
	add.s64 	%rd78, %rd4, %rd77;
	ld.global.f32 	%f82, [%rd78];
$L__BB2_28:
	add.f32 	%f96, %f30, %f82;
	add.s64 	%rd150, %rd150, 8;
	add.s32 	%r104, %r104, 8;
	add.s64 	%rd149, %rd149, 32;
	setp.ne.s32 	%p12, %r104, 0;
	@%p12 bra 	$L__BB2_4;
$L__BB2_29:
	setp.eq.s32 	%p13, %r4, 0;
	@%p13 bra 	$L__BB2_58;
	and.b32  	%r19, %r32, 3;
	setp.lt.u32 	%p14, %r4, 4;
	@%p14 bra 	$L__BB2_44;
	add.s32 	%r71, %r106, %r3;
	mul.wide.u32 	%rd79, %r71, 4;
	add.s64 	%rd80, %rd3, %rd79;
	ld.global.u32 	%r72, [%rd80];
	add.s32 	%r20, %r72, %r1;
	setp.lt.s32 	%p15, %r20, %r31;
	@%p15 bra 	$L__BB2_33;
	sub.s32 	%r73, %r20, %r31;
	mad.lo.s32 	%r74, %r73, %r32, %r106;
	mul.wide.s32 	%rd81, %r74, 4;
	add.s64 	%rd82, %rd2, %rd81;
	ld.global.f32 	%f85, [%rd82];
	bra.uni 	$L__BB2_34;
$L__BB2_33:
	mad.lo.s32 	%r75, %r20, %r32, %r106;
	mul.wide.s32 	%rd83, %r75, 4;
	add.s64 	%rd84, %rd1, %rd83;
	ld.global.f32 	%f85, [%rd84];
$L__BB2_34:
	add.f32 	%f40, %f96, %f85;
	cvt.u64.u32 	%rd85, %r3;
	cvt.u64.u32 	%rd86, %r106;
	add.s64 	%rd87, %rd86, %rd85;
	shl.b64 	%rd88, %rd87, 2;
	add.s64 	%rd11, %rd3, %rd88;
	ld.global.u32 	%r76, [%rd11+4];
	add.s32 	%r21, %r76, %r1;
	setp.lt.s32 	%p16, %r21, %r31;
	@%p16 bra 	$L__BB2_36;
	sub.s32 	%r77, %r21, %r31;
	mul.lo.s32 	%r78, %r77, %r32;
	cvt.s64.s32 	%rd89, %r78;
	add.s64 	%rd91, %rd89, %rd86;
	shl.b64 	%rd92, %rd91, 2;
	add.s64 	%rd93, %rd2, %rd92;
	ld.global.f32 	%f86, [%rd93+4];
	bra.uni 	$L__BB2_37;
$L__BB2_36:
	mul.lo.s32 	%r79, %r21, %r32;
	cvt.s64.s32 	%rd94, %r79;
	add.s64 	%rd96, %rd94, %rd86;
	shl.b64 	%rd97, %rd96, 2;
	add.s64 	%rd98, %rd1, %rd97;
	ld.global.f32 	%f86, [%rd98+4];
$L__BB2_37:
	add.f32 	%f44, %f40, %f86;
	ld.global.u32 	%r80, [%rd11+8];
	add.s32 	%r22, %r80, %r1;
	setp.lt.s32 	%p17, %r22, %r31;
	@%p17 bra 	$L__BB2_39;
	sub.s32 	%r81, %r22, %r31;
	mul.lo.s32 	%r82, %r81, %r32;
	cvt.s64.s32 	%rd99, %r82;
	add.s64 	%rd101, %rd99, %rd86;
	shl.b64 	%rd102, %rd101, 2;
	add.s64 	%rd103, %rd2, %rd102;
	ld.global.f32 	%f87, [%rd103+8];
	bra.uni 	$L__BB2_40;
$L__BB2_39:
	mul.lo.s32 	%r83, %r22, %r32;
	cvt.s64.s32 	%rd104, %r83;
	add.s64 	%rd106, %rd104, %rd86;
	shl.b64 	%rd107, %rd106, 2;
	add.s64 	%rd108, %rd1, %rd107;
	ld.global.f32 	%f87, [%rd108+8];
$L__BB2_40:
	add.f32 	%f48, %f44, %f87;
	ld.global.u32 	%r84, [%rd11+12];
	add.s32 	%r23, %r84, %r1;
	setp.lt.s32 	%p18, %r23, %r31;
	@%p18 bra 	$L__BB2_42;
	sub.s32 	%r85, %r23, %r31;
	mul.lo.s32 	%r86, %r85, %r32;
	cvt.s64.s32 	%rd109, %r86;
	add.s64 	%rd111, %rd109, %rd86;
	shl.b64 	%rd112, %rd111, 2;
	add.s64 	%rd113, %rd2, %rd112;
	ld.global.f32 	%f88, [%rd113+12];
	bra.uni 	$L__BB2_43;
$L__BB2_42:
	mul.lo.s32 	%r87, %r23, %r32;
	cvt.s64.s32 	%rd114, %r87;
	add.s64 	%rd116, %rd114, %rd86;
	shl.b64 	%rd117, %rd116, 2;
	add.s64 	%rd118, %rd1, %rd117;
	ld.global.f32 	%f88, [%rd118+12];
$L__BB2_43:
	add.f32 	%f96, %f48, %f88;
	add.s32 	%r106, %r106, 4;
$L__BB2_44:
	setp.eq.s32 	%p19, %r19, 0;
	@%p19 bra 	$L__BB2_58;
	setp.eq.s32 	%p20, %r19, 1;
	@%p20 bra 	$L__BB2_53;
	add.s32 	%r88, %r106, %r3;
	mul.wide.u32 	%rd119, %r88, 4;
	add.s64 	%rd120, %rd3, %rd119;
	ld.global.u32 	%r89, [%rd120];
	add.s32 	%r26, %r89, %r1;
	setp.lt.s32 	%p21, %r26, %r31;
	@%p21 bra 	$L__BB2_48;
	sub.s32 	%r90, %r26, %r31;
	mad.lo.s32 	%r91, %r90, %r32, %r106;
	mul.wide.s32 	%rd121, %r91, 4;
	add.s64 	%rd122, %rd2, %rd121;
	ld.global.f32 	%f91, [%rd122];
	bra.uni 	$L__BB2_49;
$L__BB2_48:
	mad.lo.s32 	%r92, %r26, %r32, %r106;
	mul.wide.s32 	%rd123, %r92, 4;
	add.s64 	%rd124, %rd1, %rd123;
	ld.global.f32 	%f91, [%rd124];
$L__BB2_49:
	add.f32 	%f58, %f96, %f91;
	cvt.u64.u32 	%rd125, %r3;
	cvt.u64.u32 	%rd126, %r106;
	add.s64 	%rd127, %rd126, %rd125;
	shl.b64 	%rd128, %rd127, 2;
	add.s64 	%rd129, %rd3, %rd128;
	ld.global.u32 	%r93, [%rd129+4];
	add.s32 	%r27, %r93, %r1;
	setp.lt.s32 	%p22, %r27, %r31;
	@%p22 bra 	$L__BB2_51;
	sub.s32 	%r94, %r27, %r31;
	mul.lo.s32 	%r95, %r94, %r32;
	cvt.s64.s32 	%rd130, %r95;
	add.s64 	%rd132, %rd130, %rd126;
	shl.b64 	%rd133, %rd132, 2;
	add.s64 	%rd134, %rd2, %rd133;
	ld.global.f32 	%f92, [%rd134+4];
	bra.uni 	$L__BB2_52;
$L__BB2_51:
	mul.lo.s32 	%r96, %r27, %r32;
	cvt.s64.s32 	%rd135, %r96;
	add.s64 	%rd137, %rd135, %rd126;
	shl.b64 	%rd138, %rd137, 2;
	add.s64 	%rd139, %rd1, %rd138;
	ld.global.f32 	%f92, [%rd139+4];
$L__BB2_52:
	add.f32 	%f96, %f58, %f92;
	add.s32 	%r106, %r106, 2;
$L__BB2_53:
	and.b32  	%r97, %r32, 1;
	setp.eq.b32 	%p23, %r97, 1;
	not.pred 	%p24, %p23;
	@%p24 bra 	$L__BB2_58;
	add.s32 	%r98, %r106, %r3;
	mul.wide.u32 	%rd140, %r98, 4;
	add.s64 	%rd141, %rd3, %rd140;
	ld.global.u32 	%r99, [%rd141];
	add.s32 	%r30, %r99, %r1;
	setp.lt.s32 	%p25, %r30, %r31;
	@%p25 bra 	$L__BB2_56;
	sub.s32 	%r100, %r30, %r31;
	mad.lo.s32 	%r101, %r100, %r32, %r106;
	mul.wide.s32 	%rd142, %r101, 4;
	add.s64 	%rd143, %rd2, %rd142;
	ld.global.f32 	%f95, [%rd143];
	bra.uni 	$L__BB2_57;
$L__BB2_56:
	mad.lo.s32 	%r102, %r30, %r32, %r106;
	mul.wide.s32 	%rd144, %r102, 4;
	add.s64 	%rd145, %rd1, %rd144;
	ld.global.f32 	%f95, [%rd145];
$L__BB2_57:
	add.f32 	%f96, %f96, %f95;
$L__BB2_58:
	add.s32 	%r103, %r2, %r1;
	cvta.to.global.u64 	%rd146, %rd12;
	mul.wide.s32 	%rd147, %r103, 4;
	add.s64 	%rd148, %rd146, %rd147;
	st.global.f32 	[%rd148], %f96;
$L__BB2_59:
	ret;

}
	// .globl	_Z15Do_Get_subsdataPfPsii
.visible .entry _Z15Do_Get_subsdataPfPsii(
	.param .u64 .ptr .align 1 _Z15Do_Get_subsdataPfPsii_param_0,
	.param .u64 .ptr .align 1 _Z15Do_Get_subsdataPfPsii_param_1,
	.param .u32 _Z15Do_Get_subsdataPfPsii_param_2,
	.param .u32 _Z15Do_Get_subsdataPfPsii_param_3
)
{
	.reg .pred 	%p<2>;
	.reg .b32 	%r<12>;
	.reg .b32 	%f<2>;
	.reg .b64 	%rd<9>;
	.reg .b64 	%fd<3>;

	ld.param.u64 	%rd1, [_Z15Do_Get_subsdataPfPsii_param_0];
	ld.param.u64 	%rd2, [_Z15Do_Get_subsdataPfPsii_param_1];
	ld.param.u32 	%r2, [_Z15Do_Get_subsdataPfPsii_param_2];
	ld.param.u32 	%r3, [_Z15Do_Get_subsdataPfPsii_param_3];
	mov.u32 	%r4, %ntid.x;
	mov.u32 	%r5, %ctaid.x;
	mov.u32 	%r6, %tid.x;
	mad.lo.s32 	%r1, %r4, %r5, %r6;
	setp.ge.s32 	%p1, %r1, %r3;
	@%p1 bra 	$L__BB3_2;
	cvta.to.global.u64 	%rd3, %rd1;
	cvta.to.global.u64 	%rd4, %rd2;
	div.s32 	%r7, %r1, %r3;
	mul.lo.s32 	%r8, %r7, %r3;
	sub.s32 	%r9, %r1, %r8;
	mad.lo.s32 	%r10, %r9, %r2, %r7;
	mul.wide.s32 	%rd5, %r10, 4;
	add.s64 	%rd6, %rd3, %rd5;
	ld.global.f32 	%f1, [%rd6];
	cvt.f64.f32 	%fd1, %f1;
	add.f64 	%fd2, %fd1, 0d3FE0000000000000;
	cvt.rzi.s32.f64 	%r11, %fd2;
	mul.wide.s32 	%rd7, %r1, 2;
	add.s64 	%rd8, %rd4, %rd7;
	st.global.u16 	[%rd8], %r11;
$L__BB3_2:
	ret;

}


// ===== COMPILED SASS (sm_100) =====

	.target	sm_100

	.elftype	@"ET_EXEC"


//--------------------- .note.nv.tkinfo           --------------------------
	.section	.note.nv.tkinfo,"",@"SHT_NOTE"
	.sectionflags	@"SHF_NOTE_NV_TKINFO"
	.tkinfo
        /*0018*/ 	.word	0x00000002
        /*0030*/ 	.string	""
        /*0030*/ 	.string	"ptxas"
        /*0030*/ 	.string	"Cuda compilation tools, release 13.0, V13.0.88"
        /*0030*/ 	.string	"Build cuda_13.0.r13.0/compiler.36424714_0"
        /*0030*/ 	.string	"-arch sm_100 -m 64 "



//--------------------- .note.nv.cuinfo           --------------------------
	.section	.note.nv.cuinfo,"",@"SHT_NOTE"
	.sectionflags	@"SHF_NOTE_NV_CUINFO"
        /*0018*/ 	.short	0x0002
        /*001a*/ 	.short	0x0064
        /*001c*/ 	.short	0x0082
	.zero		2


//--------------------- .nv.info                  --------------------------
	.section	.nv.info,"",@"SHT_CUDA_INFO"
	.align	4


	//----- nvinfo : EIATTR_REGCOUNT
	.align		4
        /*0000*/ 	.byte	0x04, 0x2f
        /*0002*/ 	.short	(.L_1 - .L_0)
	.align		4
.L_0:
        /*0004*/ 	.word	index@(_Z22Do_dedisp_subbands_GPUPfS_iiPiiS_i)
        /*0008*/ 	.word	0x00000020


	//----- nvinfo : EIATTR_FRAME_SIZE
	.align		4
.L_1:
        /*000c*/ 	.byte	0x04, 0x11
        /*000e*/ 	.short	(.L_3 - .L_2)
	.align		4
.L_2:
        /*0010*/ 	.word	index@(_Z22Do_dedisp_subbands_GPUPfS_iiPiiS_i)
        /*0014*/ 	.word	0x00000000


	//----- nvinfo : EIATTR_REGCOUNT
	.align		4
.L_3:
        /*0018*/ 	.byte	0x04, 0x2f
        /*001a*/ 	.short	(.L_5 - .L_4)
	.align		4
.L_4:
        /*001c*/ 	.word	index@(_Z15Do_downsamp_GPUPfS_iii)
        /*0020*/ 	.word	0x00000020


	//----- nvinfo : EIATTR_FRAME_SIZE
	.align		4
.L_5:
        /*0024*/ 	.byte	0x04, 0x11
        /*0026*/ 	.short	(.L_7 - .L_6)
	.align		4
.L_6:
        /*0028*/ 	.word	index@($__internal_0_$__cuda_sm3x_div_rn_noftz_f32_slowpath)
        /*002c*/ 	.word	0x00000000


	//----- nvinfo : EIATTR_FRAME_SIZE
	.align		4
.L_7:
        /*0030*/ 	.byte	0x04, 0x11
        /*0032*/ 	.short	(.L_9 - .L_8)
	.align		4
.L_8:
        /*0034*/ 	.word	index@(_Z15Do_downsamp_GPUPfS_iii)
        /*0038*/ 	.word	0x00000000


	//----- nvinfo : EIATTR_REGCOUNT
	.align		4
.L_9:
        /*003c*/ 	.byte	0x04, 0x2f
        /*003e*/ 	.short	(.L_11 - .L_10)
	.align		4
.L_10:
        /*0040*/ 	.word	index@(_Z19Do_float_dedisp_GPUPfS_iiPifS_i)
        /*0044*/ 	.word	0x00000020


	//----- nvinfo : EIATTR_FRAME_SIZE
	.align		4
.L_11:
        /*0048*/ 	.byte	0x04, 0x11
        /*004a*/ 	.short	(.L_13 - .L_12)
	.align		4
.L_12:
        /*004c*/ 	.word	index@(_Z19Do_float_dedisp_GPUPfS_iiPifS_i)
        /*0050*/ 	.word	0x00000000


	//----- nvinfo : EIATTR_REGCOUNT
	.align		4
.L_13:
        /*0054*/ 	.byte	0x04, 0x2f
        /*0056*/ 	.short	(.L_15 - .L_14)
	.align		4
.L_14:
        /*0058*/ 	.word	index@(_Z15Do_Get_subsdataPfPsii)
        /*005c*/ 	.word	0x0000000c


	//----- nvinfo : EIATTR_FRAME_SIZE
	.align		4
.L_15:
        /*0060*/ 	.byte	0x04, 0x11
        /*0062*/ 	.short	(.L_17 - .L_16)
	.align		4
.L_16:
        /*0064*/ 	.word	index@(_Z15Do_Get_subsdataPfPsii)
        /*0068*/ 	.word	0x00000000


	//----- nvinfo : EIATTR_MIN_STACK_SIZE
	.align		4
.L_17:
        /*006c*/ 	.byte	0x04, 0x12
        /*006e*/ 	.short	(.L_19 - .L_18)
	.align		4
.L_18:
        /*0070*/ 	.word	index@(_Z15Do_Get_subsdataPfPsii)
        /*0074*/ 	.word	0x00000000


	//----- nvinfo : EIATTR_MIN_STACK_SIZE
	.align		4
.L_19:
        /*0078*/ 	.byte	0x04, 0x12
        /*007a*/ 	.short	(.L_21 - .L_20)
	.align		4
.L_20:
        /*007c*/ 	.word	index@(_Z19Do_float_dedisp_GPUPfS_iiPifS_i)
        /*0080*/ 	.word	0x00000000


	//----- nvinfo : EIATTR_MIN_STACK_SIZE
	.align		4
.L_21:
        /*0084*/ 	.byte	0x04, 0x12
        /*0086*/ 	.short	(.L_23 - .L_22)
	.align		4
.L_22:
        /*0088*/ 	.word	index@(_Z15Do_downsamp_GPUPfS_iii)
        /*008c*/ 	.word	0x00000000


	//----- nvinfo : EIATTR_MIN_STACK_SIZE
	.align		4
.L_23:
        /*0090*/ 	.byte	0x04, 0x12
        /*0092*/ 	.short	(.L_25 - .L_24)
	.align		4
.L_24:
        /*0094*/ 	.word	index@(_Z22Do_dedisp_subbands_GPUPfS_iiPiiS_i)
        /*0098*/ 	.word	0x00000000
.L_25:


//--------------------- .nv.compat                --------------------------
	.section	.nv.compat,"",@"SHT_CUDA_COMPAT_INFO"
	.align	4
        /*0000*/ 	.byte	0x02, 0x09, 0x00, 0x00, 0x02, 0x02, 0x01, 0x00, 0x02, 0x05, 0x05, 0x00, 0x03, 0x07, 0x01, 0x01
        /*0010*/ 	.byte	0x02, 0x03, 0x00, 0x00, 0x02, 0x06, 0x01, 0x00, 0x04, 0x0b, 0x08, 0x00, 0x01, 0x00, 0x00, 0x00
        /*0020*/ 	.byte	0x00, 0x00, 0x00, 0x00


//--------------------- .nv.info._Z15Do_Get_subsdataPfPsii --------------------------
	.section	.nv.info._Z15Do_Get_subsdataPfPsii,"",@"SHT_CUDA_INFO"
	.sectionflags	@""
	.align	4


	//----- nvinfo : EIATTR_CUDA_API_VERSION
	.align		4
        /*0000*/ 	.byte	0x04, 0x37
        /*0002*/ 	.short	(.L_27 - .L_26)
.L_26:
        /*0004*/ 	.word	0x00000082


	//----- nvinfo : EIATTR_KPARAM_INFO
	.align		4
.L_27:
        /*0008*/ 	.byte	0x04, 0x17
        /*000a*/ 	.short	(.L_29 - .L_28)
.L_28:
        /*000c*/ 	.word	0x00000000
        /*0010*/ 	.short	0x0003
        /*0012*/ 	.short	0x0014
        /*0014*/ 	.byte	0x00, 0xf0, 0x11, 0x00


	//----- nvinfo : EIATTR_KPARAM_INFO
	.align		4
.L_29:
        /*0018*/ 	.byte	0x04, 0x17
        /*001a*/ 	.short	(.L_31 - .L_30)
.L_30:
        /*001c*/ 	.word	0x00000000
        /*0020*/ 	.short	0x0002
        /*0022*/ 	.short	0x0010
        /*0024*/ 	.byte	0x00, 0xf0, 0x11, 0x00


	//----- nvinfo : EIATTR_KPARAM_INFO
	.align		4
.L_31:
        /*0028*/ 	.byte	0x04, 0x17
        /*002a*/ 	.short	(.L_33 - .L_32)
.L_32:
        /*002c*/ 	.word	0x00000000
        /*0030*/ 	.short	0x0001
        /*0032*/ 	.short	0x0008
        /*0034*/ 	.byte	0x00, 0xf5, 0x21, 0x00


	//----- nvinfo : EIATTR_KPARAM_INFO
	.align		4
.L_33:
        /*0038*/ 	.byte	0x04, 0x17
        /*003a*/ 	.short	(.L_35 - .L_34)
.L_34:
        /*003c*/ 	.word	0x00000000
        /*0040*/ 	.short	0x0000
        /*0042*/ 	.short	0x0000
        /*0044*/ 	.byte	0x00, 0xf5, 0x21, 0x00


	//----- nvinfo : EIATTR_SPARSE_MMA_MASK
	.align		4
.L_35:
        /*0048*/ 	.byte	0x03, 0x50
        /*004a*/ 	.short	0x0000


	//----- nvinfo : EIATTR_MAXREG_COUNT
	.align		4
        /*004c*/ 	.byte	0x03, 0x1b
        /*004e*/ 	.short	0x00ff


	//----- nvinfo : EIATTR_MERCURY_ISA_VERSION
	.align		4
        /*0050*/ 	.byte	0x03, 0x5f
        /*0052*/ 	.short	0x0101


	//----- nvinfo : EIATTR_VRC_CTA_INIT_COUNT
	.align		4
        /*0054*/ 	.byte	0x02, 0x4a
	.zero		1
	.zero		1


	//----- nvinfo : EIATTR_EXIT_INSTR_OFFSETS
	.align		4
        /*0058*/ 	.byte	0x04, 0x1c
        /*005a*/ 	.short	(.L_37 - .L_36)


	//   ....[0]....
.L_36:
        /*005c*/ 	.word	0x00000070


	//   ....[1]....
        /*0060*/ 	.word	0x000002e0


	//----- nvinfo : EIATTR_CBANK_PARAM_SIZE
	.align		4
.L_37:
        /*0064*/ 	.byte	0x03, 0x19
        /*0066*/ 	.short	0x0018


	//----- nvinfo : EIATTR_PARAM_CBANK
	.align		4
        /*0068*/ 	.byte	0x04, 0x0a
        /*006a*/ 	.short	(.L_39 - .L_38)
	.align		4
.L_38:
        /*006c*/ 	.word	index@(.nv.constant0._Z15Do_Get_subsdataPfPsii)
        /*0070*/ 	.short	0x0380
        /*0072*/ 	.short	0x0018


	//----- nvinfo : EIATTR_SW_WAR
	.align		4
.L_39:
        /*0074*/ 	.byte	0x04, 0x36
        /*0076*/ 	.short	(.L_41 - .L_40)
.L_40:
        /*0078*/ 	.word	0x00000008
.L_41:


//--------------------- .nv.info._Z19Do_float_dedisp_GPUPfS_iiPifS_i --------------------------
	.section	.nv.info._Z19Do_float_dedisp_GPUPfS_iiPifS_i,"",@"SHT_CUDA_INFO"
	.sectionflags	@""
	.align	4


	//----- nvinfo : EIATTR_CUDA_API_VERSION
	.align		4
        /*0000*/ 	.byte	0x04, 0x37
        /*0002*/ 	.short	(.L_43 - .L_42)
.L_42:
        /*0004*/ 	.word	0x00000082


	//----- nvinfo : EIATTR_KPARAM_INFO
	.align		4
.L_43:
        /*0008*/ 	.byte	0x04, 0x17
        /*000a*/ 	.short	(.L_45 - .L_44)
.L_44:
        /*000c*/ 	.word	0x00000000
        /*0010*/ 	.short	0x0007
        /*0012*/ 	.short	0x0030
        /*0014*/ 	.byte	0x00, 0xf0, 0x11, 0x00


	//----- nvinfo : EIATTR_KPARAM_INFO
	.align		4
.L_45:
        /*0018*/ 	.byte	0x04, 0x17
        /*001a*/ 	.short	(.L_47 - .L_46)
.L_46:
        /*001c*/ 	.word	0x00000000
        /*0020*/ 	.short	0x0006
        /*0022*/ 	.short	0x0028
        /*0024*/ 	.byte	0x00, 0xf5, 0x21, 0x00


	//----- nvinfo : EIATTR_KPARAM_INFO
	.align		4
.L_47:
        /*0028*/ 	.byte	0x04, 0x17
        /*002a*/ 	.short	(.L_49 - .L_48)
.L_48:
        /*002c*/ 	.word	0x00000000
        /*0030*/ 	.short	0x0005
        /*0032*/ 	.short	0x0020
        /*0034*/ 	.byte	0x00, 0xf0, 0x11, 0x00


	//----- nvinfo : EIATTR_KPARAM_INFO
	.align		4
.L_49:
        /*0038*/ 	.byte	0x04, 0x17
        /*003a*/ 	.short	(.L_51 - .L_50)
.L_50:
        /*003c*/ 	.word	0x00000000
        /*0040*/ 	.short	0x0004
        /*0042*/ 	.short	0x0018
        /*0044*/ 	.byte	0x00, 0xf5, 0x21, 0x00


	//----- nvinfo : EIATTR_KPARAM_INFO
	.align		4
.L_51:
        /*0048*/ 	.byte	0x04, 0x17
        /*004a*/ 	.short	(.L_53 - .L_52)
.L_52:
        /*004c*/ 	.word	0x00000000
        /*0050*/ 	.short	0x0003
        /*0052*/ 	.short	0x0014
        /*0054*/ 	.byte	0x00, 0xf0, 0x11, 0x00


	//----- nvinfo : EIATTR_KPARAM_INFO
	.align		4
.L_53:
        /*0058*/ 	.byte	0x04, 0x17
        /*005a*/ 	.short	(.L_55 - .L_54)
.L_54:
        /*005c*/ 	.word	0x00000000
        /*0060*/ 	.short	0x0002
        /*0062*/ 	.short	0x0010
        /*0064*/ 	.byte	0x00, 0xf0, 0x11, 0x00


	//----- nvinfo : EIATTR_KPARAM_INFO
	.align		4
.L_55:
        /*0068*/ 	.byte	0x04, 0x17
        /*006a*/ 	.short	(.L_57 - .L_56)
.L_56:
        /*006c*/ 	.word	0x00000000
        /*0070*/ 	.short	0x0001
        /*0072*/ 	.short	0x0008
        /*0074*/ 	.byte	0x00, 0xf5, 0x21, 0x00


	//----- nvinfo : EIATTR_KPARAM_INFO
	.align		4
.L_57:
        /*0078*/ 	.byte	0x04, 0x17
        /*007a*/ 	.short	(.L_59 - .L_58)
.L_58:
        /*007c*/ 	.word	0x00000000
        /*0080*/ 	.short	0x0000
        /*0082*/ 	.short	0x0000
        /*0084*/ 	.byte	0x00, 0xf5, 0x21, 0x00


	//----- nvinfo : EIATTR_SPARSE_MMA_MASK
	.align		4
.L_59:
        /*0088*/ 	.byte	0x03, 0x50
        /*008a*/ 	.short	0x0000


	//----- nvinfo : EIATTR_MAXREG_COUNT
	.align		4
        /*008c*/ 	.byte	0x03, 0x1b
        /*008e*/ 	.short	0x00ff


	//----- nvinfo : EIATTR_MERCURY_ISA_VERSION
	.align		4
        /*0090*/ 	.byte	0x03, 0x5f
        /*0092*/ 	.short	0x0101


	//----- nvinfo : EIATTR_VRC_CTA_INIT_COUNT
	.align		4
        /*0094*/ 	.byte	0x02, 0x4a
	.zero		1
	.zero		1


	//----- nvinfo : EIATTR_EXIT_INSTR_OFFSETS
	.align		4
        /*0098*/ 	.byte	0x04, 0x1c
        /*009a*/ 	.short	(.L_61 - .L_60)


	//   ....[0]....
.L_60:
        /*009c*/ 	.word	0x00000070


	//   ....[1]....
        /*00a0*/ 	.word	0x000014e0


	//----- nvinfo : EIATTR_CRS_STACK_SIZE
	.align		4
.L_61:
        /*00a4*/ 	.byte	0x04, 0x1e
        /*00a6*/ 	.short	(.L_63 - .L_62)
.L_62:
        /*00a8*/ 	.word	0x00000000


	//----- nvinfo : EIATTR_CBANK_PARAM_SIZE
	.align		4
.L_63:
        /*00ac*/ 	.byte	0x03, 0x19
        /*00ae*/ 	.short	0x0034


	//----- nvinfo : EIATTR_PARAM_CBANK
	.align		4
        /*00b0*/ 	.byte	0x04, 0x0a
        /*00b2*/ 	.short	(.L_65 - .L_64)
	.align		4
.L_64:
        /*00b4*/ 	.word	index@(.nv.constant0._Z19Do_float_dedisp_GPUPfS_iiPifS_i)
        /*00b8*/ 	.short	0x0380
        /*00ba*/ 	.short	0x0034


	//----- nvinfo : EIATTR_SW_WAR
	.align		4
.L_65:
        /*00bc*/ 	.byte	0x04, 0x36
        /*00be*/ 	.short	(.L_67 - .L_66)
.L_66:
        /*00c0*/ 	.word	0x00000008
.L_67:


//--------------------- .nv.info._Z15Do_downsamp_GPUPfS_iii --------------------------
	.section	.nv.info._Z15Do_downsamp_GPUPfS_iii,"",@"SHT_CUDA_INFO"
	.sectionflags	@""
	.align	4


	//----- nvinfo : EIATTR_CUDA_API_VERSION
	.align		4
        /*0000*/ 	.byte	0x04, 0x37
        /*0002*/ 	.short	(.L_69 - .L_68)
.L_68:
        /*0004*/ 	.word	0x00000082


	//----- nvinfo : EIATTR_KPARAM_INFO
	.align		4
.L_69:
        /*0008*/ 	.byte	0x04, 0x17
        /*000a*/ 	.short	(.L_71 - .L_70)
.L_70:
        /*000c*/ 	.word	0x00000000
        /*0010*/ 	.short	0x0004
        /*0012*/ 	.short	0x0018
        /*0014*/ 	.byte	0x00, 0xf0, 0x11, 0x00


	//----- nvinfo : EIATTR_KPARAM_INFO
	.align		4
.L_71:
        /*0018*/ 	.byte	0x04, 0x17
        /*001a*/ 	.short	(.L_73 - .L_72)
.L_72:
        /*001c*/ 	.word	0x00000000
        /*0020*/ 	.short	0x0003
        /*0022*/ 	.short	0x0014
        /*0024*/ 	.byte	0x00, 0xf0, 0x11, 0x00


	//----- nvinfo : EIATTR_KPARAM_INFO
	.align		4
.L_73:
        /*0028*/ 	.byte	0x04, 0x17
        /*002a*/ 	.short	(.L_75 - .L_74)
.L_74:
        /*002c*/ 	.word	0x00000000
        /*0030*/ 	.short	0x0002
        /*0032*/ 	.short	0x0010
        /*0034*/ 	.byte	0x00, 0xf0, 0x11, 0x00


	//----- nvinfo : EIATTR_KPARAM_INFO
	.align		4
.L_75:
        /*0038*/ 	.byte	0x04, 0x17
        /*003a*/ 	.short	(.L_77 - .L_76)
.L_76:
        /*003c*/ 	.word	0x00000000
        /*0040*/ 	.short	0x0001
        /*0042*/ 	.short	0x0008
        /*0044*/ 	.byte	0x00, 0xf5, 0x21, 0x00


	//----- nvinfo : EIATTR_KPARAM_INFO
	.align		4
.L_77:
        /*0048*/ 	.byte	0x04, 0x17
        /*004a*/ 	.short	(.L_79 - .L_78)
.L_78:
        /*004c*/ 	.word	0x00000000
        /*0050*/ 	.short	0x0000
        /*0052*/ 	.short	0x0000
        /*0054*/ 	.byte	0x00, 0xf5, 0x21, 0x00


	//----- nvinfo : EIATTR_SPARSE_MMA_MASK
	.align		4
.L_79:
        /*0058*/ 	.byte	0x03, 0x50
        /*005a*/ 	.short	0x0000


	//----- nvinfo : EIATTR_MAXREG_COUNT
	.align		4
        /*005c*/ 	.byte	0x03, 0x1b
        /*005e*/ 	.short	0x00ff


	//----- nvinfo : EIATTR_MERCURY_ISA_VERSION
	.align		4
        /*0060*/ 	.byte	0x03, 0x5f
        /*0062*/ 	.short	0x0101


	//----- nvinfo : EIATTR_VRC_CTA_INIT_COUNT
	.align		4
        /*0064*/ 	.byte	0x02, 0x4a
	.zero		1
	.zero		1


	//----- nvinfo : EIATTR_EXIT_INSTR_OFFSETS
	.align		4
        /*0068*/ 	.byte	0x04, 0x1c
        /*006a*/ 	.short	(.L_81 - .L_80)


	//   ....[0]....
.L_80:
        /*006c*/ 	.word	0x00000070


	//   ....[1]....
        /*0070*/ 	.word	0x000009c0


	//----- nvinfo : EIATTR_CRS_STACK_SIZE
	.align		4
.L_81:
        /*0074*/ 	.byte	0x04, 0x1e
        /*0076*/ 	.short	(.L_83 - .L_82)
.L_82:
        /*0078*/ 	.word	0x00000000


	//----- nvinfo : EIATTR_CBANK_PARAM_SIZE
	.align		4
.L_83:
        /*007c*/ 	.byte	0x03, 0x19
        /*007e*/ 	.short	0x001c


	//----- nvinfo : EIATTR_PARAM_CBANK
	.align		4
        /*0080*/ 	.byte	0x04, 0x0a
        /*0082*/ 	.short	(.L_85 - .L_84)
	.align		4
.L_84:
        /*0084*/ 	.word	index@(.nv.constant0._Z15Do_downsamp_GPUPfS_iii)
        /*0088*/ 	.short	0x0380
        /*008a*/ 	.short	0x001c


	//----- nvinfo : EIATTR_SW_WAR
	.align		4
.L_85:
        /*008c*/ 	.byte	0x04, 0x36
        /*008e*/ 	.short	(.L_87 - .L_86)
.L_86:
        /*0090*/ 	.word	0x00000008
.L_87:


//--------------------- .nv.info._Z22Do_dedisp_subbands_GPUPfS_iiPiiS_i --------------------------
	.section	.nv.info._Z22Do_dedisp_subbands_GPUPfS_iiPiiS_i,"",@"SHT_CUDA_INFO"
	.sectionflags	@""
	.align	4


	//----- nvinfo : EIATTR_CUDA_API_VERSION
	.align		4
        /*0000*/ 	.byte	0x04, 0x37
        /*0002*/ 	.short	(.L_89 - .L_88)
.L_88:
        /*0004*/ 	.word	0x00000082


	//----- nvinfo : EIATTR_KPARAM_INFO
	.align		4
.L_89:
        /*0008*/ 	.byte	0x04, 0x17
        /*000a*/ 	.short	(.L_91 - .L_90)
.L_90:
        /*000c*/ 	.word	0x00000000
        /*0010*/ 	.short	0x0007
        /*0012*/ 	.short	0x0030
        /*0014*/ 	.byte	0x00, 0xf0, 0x11, 0x00


	//----- nvinfo : EIATTR_KPARAM_INFO
	.align		4
.L_91:
        /*0018*/ 	.byte	0x04, 0x17
        /*001a*/ 	.short	(.L_93 - .L_92)
.L_92:
        /*001c*/ 	.word	0x00000000
        /*0020*/ 	.short	0x0006
        /*0022*/ 	.short	0x0028
        /*0024*/ 	.byte	0x00, 0xf5, 0x21, 0x00


	//----- nvinfo : EIATTR_KPARAM_INFO
	.align		4
.L_93:
        /*0028*/ 	.byte	0x04, 0x17
        /*002a*/ 	.short	(.L_95 - .L_94)
.L_94:
        /*002c*/ 	.word	0x00000000
        /*0030*/ 	.short	0x0005
        /*0032*/ 	.short	0x0020
        /*0034*/ 	.byte	0x00, 0xf0, 0x11, 0x00


	//----- nvinfo : EIATTR_KPARAM_INFO
	.align		4
.L_95:
        /*0038*/ 	.byte	0x04, 0x17
        /*003a*/ 	.short	(.L_97 - .L_96)
.L_96:
        /*003c*/ 	.word	0x00000000
        /*0040*/ 	.short	0x0004
        /*0042*/ 	.short	0x0018
        /*0044*/ 	.byte	0x00, 0xf5, 0x21, 0x00


	//----- nvinfo : EIATTR_KPARAM_INFO
	.align		4
.L_97:
        /*0048*/ 	.byte	0x04, 0x17
        /*004a*/ 	.short	(.L_99 - .L_98)
.L_98:
        /*004c*/ 	.word	0x00000000
        /*0050*/ 	.short	0x0003
        /*0052*/ 	.short	0x0014
        /*0054*/ 	.byte	0x00, 0xf0, 0x11, 0x00


	//----- nvinfo : EIATTR_KPARAM_INFO
	.align		4
.L_99:
        /*0058*/ 	.byte	0x04, 0x17
        /*005a*/ 	.short	(.L_101 - .L_100)
.L_100:
        /*005c*/ 	.word	0x00000000
        /*0060*/ 	.short	0x0002
        /*0062*/ 	.short	0x0010
        /*0064*/ 	.byte	0x00, 0xf0, 0x11, 0x00


	//----- nvinfo : EIATTR_KPARAM_INFO
	.align		4
.L_101:
        /*0068*/ 	.byte	0x04, 0x17
        /*006a*/ 	.short	(.L_103 - .L_102)
.L_102:
        /*006c*/ 	.word	0x00000000
        /*0070*/ 	.short	0x0001
        /*0072*/ 	.short	0x0008
        /*0074*/ 	.byte	0x00, 0xf5, 0x21, 0x00


	//----- nvinfo : EIATTR_KPARAM_INFO
	.align		4
.L_103:
        /*0078*/ 	.byte	0x04, 0x17
        /*007a*/ 	.short	(.L_105 - .L_104)
.L_104:
        /*007c*/ 	.word	0x00000000
        /*0080*/ 	.short	0x0000
        /*0082*/ 	.short	0x0000
        /*0084*/ 	.byte	0x00, 0xf5, 0x21, 0x00


	//----- nvinfo : EIATTR_SPARSE_MMA_MASK
	.align		4
.L_105:
        /*0088*/ 	.byte	0x03, 0x50
        /*008a*/ 	.short	0x0000


	//----- nvinfo : EIATTR_MAXREG_COUNT
	.align		4
        /*008c*/ 	.byte	0x03, 0x1b
        /*008e*/ 	.short	0x00ff


	//----- nvinfo : EIATTR_MERCURY_ISA_VERSION
	.align		4
        /*0090*/ 	.byte	0x03, 0x5f
        /*0092*/ 	.short	0x0101


	//----- nvinfo : EIATTR_VRC_CTA_INIT_COUNT
	.align		4
        /*0094*/ 	.byte	0x02, 0x4a
	.zero		1
	.zero		1


	//----- nvinfo : EIATTR_EXIT_INSTR_OFFSETS
	.align		4
        /*0098*/ 	.byte	0x04, 0x1c
        /*009a*/ 	.short	(.L_107 - .L_106)


	//   ....[0]....
.L_106:
        /*009c*/ 	.word	0x00000070


	//   ....[1]....
        /*00a0*/ 	.word	0x00001610


	//----- nvinfo : EIATTR_CBANK_PARAM_SIZE
	.align		4
.L_107:
        /*00a4*/ 	.byte	0x03, 0x19
        /*00a6*/ 	.short	0x0034


	//----- nvinfo : EIATTR_PARAM_CBANK
	.align		4
        /*00a8*/ 	.byte	0x04, 0x0a
        /*00aa*/ 	.short	(.L_109 - .L_108)
	.align		4
.L_108:
        /*00ac*/ 	.word	index@(.nv.constant0._Z22Do_dedisp_subbands_GPUPfS_iiPiiS_i)
        /*00b0*/ 	.short	0x0380
        /*00b2*/ 	.short	0x0034


	//----- nvinfo : EIATTR_SW_WAR
	.align		4
.L_109:
        /*00b4*/ 	.byte	0x04, 0x36
        /*00b6*/ 	.short	(.L_111 - .L_110)
.L_110:
        /*00b8*/ 	.word	0x00000008
.L_111:


//--------------------- .nv.callgraph             --------------------------
	.section	.nv.callgraph,"",@"SHT_CUDA_CALLGRAPH"
	.align	4
	.sectionentsize	8
	.align		4
        /*0000*/ 	.word	0x00000000
	.align		4
        /*0004*/ 	.word	0xffffffff
	.align		4
        /*0008*/ 	.word	0x00000000
	.align		4
        /*000c*/ 	.word	0xfffffffe
	.align		4
        /*0010*/ 	.word	0x00000000
	.align		4
        /*0014*/ 	.word	0xfffffffd
	.align		4
        /*0018*/ 	.word	0x00000000
	.align		4
        /*001c*/ 	.word	0xfffffffc


//--------------------- .text._Z15Do_Get_subsdataPfPsii --------------------------
	.section	.text._Z15Do_Get_subsdataPfPsii,"ax",@progbits
	.align	128
        .global         _Z15Do_Get_subsdataPfPsii
        .type           _Z15Do_Get_subsdataPfPsii,@function
        .size           _Z15Do_Get_subsdataPfPsii,(.L_x_36 - _Z15Do_Get_subsdataPfPsii)
        .other          _Z15Do_Get_subsdataPfPsii,@"STO_CUDA_ENTRY STV_DEFAULT"
_Z15Do_Get_subsdataPfPsii:
.text._Z15Do_Get_subsdataPfPsii:
[----:B------:R-:W-:Y:S01]  /*0000*/  LDC R1, c[0x0][0x37c] ;  /* 0x0000df00ff017b82 */ /* 0x000fe20000000800 */
[----:B------:R-:W0:Y:S07]  /*0010*/  S2R R0, SR_CTAID.X ;  /* 0x0000000000007919 */ /* 0x000e2e0000002500 */
[----:B------:R-:W1:Y:S01]  /*0020*/  LDC R5, c[0x0][0x394] ;  /* 0x0000e500ff057b82 */ /* 0x000e620000000800 */
[----:B------:R-:W0:Y:S01]  /*0030*/  LDCU UR4, c[0x0][0x360] ;  /* 0x00006c00ff0477ac */ /* 0x000e220008000800 */
[----:B------:R-:W0:Y:S02]  /*0040*/  S2R R3, SR_TID.X ;  /* 0x0000000000037919 */ /* 0x000e240000002100 */
[----:B0-----:R-:W-:-:S05]  /*0050*/  IMAD R0, R0, UR4, R3 ;  /* 0x0000000400007c24 */ /* 0x001fca000f8e0203 */
[----:B-1----:R-:W-:-:S13]  /*0060*/  ISETP.GE.AND P0, PT, R0, R5, PT ;  /* 0x000000050000720c */ /* 0x002fda0003f06270 */
[----:B------:R-:W-:Y:S05]  /*0070*/  @P0 EXIT ;  /* 0x000000000000094d */ /* 0x000fea0003800000 */
[----:B------:R-:W-:Y:S01]  /*0080*/  IABS R7, R5 ;  /* 0x0000000500077213 */ /* 0x000fe20000000000 */
[----:B------:R-:W0:Y:S03]  /*0090*/  LDCU UR6, c[0x0][0x390] ;  /* 0x00007200ff0677ac */ /* 0x000e260008000800 */
[----:B------:R-:W1:Y:S01]  /*00a0*/  I2F.RP R4, R7 ;  /* 0x0000000700047306 */ /* 0x000e620000209400 */
[----:B------:R-:W2:Y:S07]  /*00b0*/  LDCU.64 UR4, c[0x0][0x358] ;  /* 0x00006b00ff0477ac */ /* 0x000eae0008000a00 */
[----:B-1----:R-:W1:Y:S02]  /*00c0*/  MUFU.RCP R4, R4 ;  /* 0x0000000400047308 */ /* 0x002e640000001000 */
[----:B-1----:R-:W-:-:S06]  /*00d0*/  VIADD R2, R4, 0xffffffe ;  /* 0x0ffffffe04027836 */ /* 0x002fcc0000000000 */
[----:B------:R1:W3:Y:S02]  /*00e0*/  F2I.FTZ.U32.TRUNC.NTZ R3, R2 ;  /* 0x0000000200037305 */ /* 0x0002e4000021f000 */
[----:B-1----:R-:W-:Y:S02]  /*00f0*/  HFMA2 R2, -RZ, RZ, 0, 0 ;  /* 0x00000000ff027431 */ /* 0x002fe400000001ff */
[----:B---3--:R-:W-:-:S04]  /*0100*/  IMAD.MOV R6, RZ, RZ, -R3 ;  /* 0x000000ffff067224 */ /* 0x008fc800078e0a03 */
[----:B------:R-:W-:Y:S01]  /*0110*/  IMAD R9, R6, R7, RZ ;  /* 0x0000000706097224 */ /* 0x000fe200078e02ff */
[----:B------:R-:W-:-:S03]  /*0120*/  IABS R6, R0 ;  /* 0x0000000000067213 */ /* 0x000fc60000000000 */
[----:B------:R-:W-:Y:S01]  /*0130*/  IMAD.HI.U32 R3, R3, R9, R2 ;  /* 0x0000000903037227 */ /* 0x000fe200078e0002 */
[----:B------:R-:W-:-:S04]  /*0140*/  LOP3.LUT R2, R0, R5, RZ, 0x3c, !PT ;  /* 0x0000000500027212 */ /* 0x000fc800078e3cff */
[----:B------:R-:W-:Y:S01]  /*0150*/  ISETP.GE.AND P1, PT, R2, RZ, PT ;  /* 0x000000ff0200720c */ /* 0x000fe20003f26270 */
[----:B------:R-:W-:-:S04]  /*0160*/  IMAD.HI.U32 R3, R3, R6, RZ ;  /* 0x0000000603037227 */ /* 0x000fc800078e00ff */
[----:B------:R-:W-:-:S04]  /*0170*/  IMAD.MOV R4, RZ, RZ, -R3 ;  /* 0x000000ffff047224 */ /* 0x000fc800078e0a03 */
[----:B------:R-:W-:-:S05]  /*0180*/  IMAD R4, R7, R4, R6 ;  /* 0x0000000407047224 */ /* 0x000fca00078e0206 */
[----:B------:R-:W-:-:S13]  /*0190*/  ISETP.GT.U32.AND P2, PT, R7, R4, PT ;  /* 0x000000040700720c */ /* 0x000fda0003f44070 */
[-C--:B------:R-:W-:Y:S01]  /*01a0*/  @!P2 IADD3 R4, PT, PT, R4, -R7.reuse, RZ ;  /* 0x800000070404a210 */ /* 0x080fe20007ffe0ff */
[----:B------:R-:W-:Y:S01]  /*01b0*/  @!P2 VIADD R3, R3, 0x1 ;  /* 0x000000010303a836 */ /* 0x000fe20000000000 */
[----:B------:R-:W-:Y:S02]  /*01c0*/  ISETP.NE.AND P2, PT, R5, RZ, PT ;  /* 0x000000ff0500720c */ /* 0x000fe40003f45270 */
[----:B------:R-:W-:-:S13]  /*01d0*/  ISETP.GE.U32.AND P0, PT, R4, R7, PT ;  /* 0x000000070400720c */ /* 0x000fda0003f06070 */
[----:B------:R-:W-:-:S05]  /*01e0*/  @P0 IADD3 R3, PT, PT, R3, 0x1, RZ ;  /* 0x0000000103030810 */ /* 0x000fca0007ffe0ff */
[----:B------:R-:W-:Y:S02]  /*01f0*/  IMAD.MOV.U32 R4, RZ, RZ, R3 ;  /* 0x000000ffff047224 */ /* 0x000fe400078e0003 */
[----:B------:R-:W1:Y:S03]  /*0200*/  LDC.64 R2, c[0x0][0x380] ;  /* 0x0000e000ff027b82 */ /* 0x000e660000000a00 */
[----:B------:R-:W-:Y:S02]  /*0210*/  @!P1 IADD3 R4, PT, PT, -R4, RZ, RZ ;  /* 0x000000ff04049210 */ /* 0x000fe40007ffe1ff */
[----:B------:R-:W-:-:S04]  /*0220*/  @!P2 LOP3.LUT R4, RZ, R5, RZ, 0x33, !PT ;  /* 0x00000005ff04a212 */ /* 0x000fc800078e33ff */
[----:B------:R-:W-:-:S05]  /*0230*/  IADD3 R6, PT, PT, -R4, RZ, RZ ;  /* 0x000000ff04067210 */ /* 0x000fca0007ffe1ff */
[----:B------:R-:W-:Y:S02]  /*0240*/  IMAD R5, R5, R6, R0 ;  /* 0x0000000605057224 */ /* 0x000fe400078e0200 */
[----:B------:R-:W3:Y:S02]  /*0250*/  LDC.64 R6, c[0x0][0x388] ;  /* 0x0000e200ff067b82 */ /* 0x000ee40000000a00 */
[----:B0-----:R-:W-:-:S04]  /*0260*/  IMAD R5, R5, UR6, R4 ;  /* 0x0000000605057c24 */ /* 0x001fc8000f8e0204 */
[----:B-1----:R-:W-:-:S06]  /*0270*/  IMAD.WIDE R2, R5, 0x4, R2 ;  /* 0x0000000405027825 */ /* 0x002fcc00078e0202 */
[----:B--2---:R-:W2:Y:S01]  /*0280*/  LDG.E R2, desc[UR4][R2.64] ;  /* 0x0000000402027981 */ /* 0x004ea2000c1e1900 */
[----:B---3--:R-:W-:Y:S01]  /*0290*/  IMAD.WIDE R6, R0, 0x2, R6 ;  /* 0x0000000200067825 */ /* 0x008fe200078e0206 */
[----:B--2---:R-:W0:Y:S02]  /*02a0*/  F2F.F64.F32 R4, R2 ;  /* 0x0000000200047310 */ /* 0x004e240000201800 */
[----:B0-----:R-:W-:-:S10]  /*02b0*/  DADD R4, R4, 0.5 ;  /* 0x3fe0000004047429 */ /* 0x001fd40000000000 */
[----:B------:R-:W0:Y:S02]  /*02c0*/  F2I.F64.TRUNC R5, R4 ;  /* 0x0000000400057311 */ /* 0x000e24000030d100 */
[----:B0-----:R-:W-:Y:S01]  /*02d0*/  STG.E.U16 desc[UR4][R6.64], R5 ;  /* 0x0000000506007986 */ /* 0x001fe2000c101504 */
[----:B------:R-:W-:Y:S05]  /*02e0*/  EXIT ;  /* 0x000000000000794d */ /* 0x000fea0003800000 */
.L_x_0:
[----:B------:R-:W-:-:S00]  /*02f0*/  BRA `(.L_x_0) ;  /* 0xfffffffc00fc7947 */ /* 0x000fc0000383ffff */
[----:B------:R-:W-:-:S00]  /*0300*/  NOP ;  /* 0x0000000000007918 */ /* 0x000fc00000000000 */
[----:B------:R-:W-:-:S00]  /*0310*/  NOP ;  /* 0x0000000000007918 */ /* 0x000fc00000000000 */
[----:B------:R-:W-:-:S00]  /*0320*/  NOP ;  /* 0x0000000000007918 */ /* 0x000fc00000000000 */
[----:B------:R-:W-:-:S00]  /*0330*/  NOP ;  /* 0x0000000000007918 */ /* 0x000fc00000000000 */
[----:B------:R-:W-:-:S00]  /*0340*/  NOP ;  /* 0x0000000000007918 */ /* 0x000fc00000000000 */
[----:B------:R-:W-:-:S00]  /*0350*/  NOP ;  /* 0x0000000000007918 */ /* 0x000fc00000000000 */
[----:B------:R-:W-:-:S00]  /*0360*/  NOP ;  /* 0x0000000000007918 */ /* 0x000fc00000000000 */
[----:B------:R-:W-:-:S00]  /*0370*/  NOP ;  /* 0x0000000000007918 */ /* 0x000fc00000000000 */
.L_x_36:


//--------------------- .text._Z19Do_float_dedisp_GPUPfS_iiPifS_i --------------------------
	.section	.text._Z19Do_float_dedisp_GPUPfS_iiPifS_i,"ax",@progbits
	.align	128
        .global         _Z19Do_float_dedisp_GPUPfS_iiPifS_i
        .type           _Z19Do_float_dedisp_GPUPfS_iiPifS_i,@function
        .size           _Z19Do_float_dedisp_GPUPfS_iiPifS_i,(.L_x_37 - _Z19Do_float_dedisp_GPUPfS_iiPifS_i)
        .other          _Z19Do_float_dedisp_GPUPfS_iiPifS_i,@"STO_CUDA_ENTRY STV_DEFAULT"
_Z19Do_float_dedisp_GPUPfS_iiPifS_i:
.text._Z19Do_float_dedisp_GPUPfS_iiPifS_i:
[----:B------:R-:W-:Y:S01]  /*0000*/  LDC R1, c[0x0][0x37c] ;  /* 0x0000df00ff017b82 */ /* 0x000fe20000000800 */
[----:B------:R-:W0:Y:S01]  /*0010*/  S2R R0, SR_CTAID.X ;  /* 0x0000000000007919 */ /* 0x000e220000002500 */
[----:B------:R-:W0:Y:S01]  /*0020*/  LDCU UR4, c[0x0][0x360] ;  /* 0x00006c00ff0477ac */ /* 0x000e220008000800 */
[----:B------:R-:W0:Y:S01]  /*0030*/  S2R R3, SR_TID.X ;  /* 0x0000000000037919 */ /* 0x000e220000002100 */
[----:B------:R-:W1:Y:S01]  /*0040*/  LDCU UR10, c[0x0][0x390] ;  /* 0x00007200ff0a77ac */ /* 0x000e620008000800 */
[----:B0-----:R-:W-:-:S05]  /*0050*/  IMAD R0, R0, UR4, R3 ;  /* 0x0000000400007c24 */ /* 0x001fca000f8e0203 */
[----:B-1----:R-:W-:-:S13]  /*0060*/  ISETP.GE.AND P0, PT, R0, UR10, PT ;  /* 0x0000000a00007c0c */ /* 0x002fda000bf06270 */
[----:B------:R-:W-:Y:S05]  /*0070*/  @P0 EXIT ;  /* 0x000000000000094d */ /* 0x000fea0003800000 */
[----:B------:R-:W0:Y:S01]  /*0080*/  LDCU UR5, c[0x0][0x394] ;  /* 0x00007280ff0577ac */ /* 0x000e220008000800 */
[----:B------:R-:W1:Y:S01]  /*0090*/  S2R R3, SR_CTAID.Y ;  /* 0x0000000000037919 */ /* 0x000e620000002600 */
[----:B------:R-:W2:Y:S01]  /*00a0*/  LDCU UR4, c[0x0][0x3a0] ;  /* 0x00007400ff0477ac */ /* 0x000ea20008000800 */
[----:B------:R-:W3:Y:S01]  /*00b0*/  LDCU.64 UR12, c[0x0][0x358] ;  /* 0x00006b00ff0c77ac */ /* 0x000ee20008000a00 */
[----:B0-----:R-:W-:Y:S02]  /*00c0*/  IMAD.U32 R2, RZ, RZ, UR5 ;  /* 0x00000005ff027e24 */ /* 0x001fe4000f8e00ff */
[----:B--2---:R-:W-:-:S03]  /*00d0*/  FADD R22, -RZ, -UR4 ;  /* 0x80000004ff167e21 */ /* 0x004fc60008000100 */
[----:B------:R-:W-:-:S13]  /*00e0*/  ISETP.GE.AND P0, PT, R2, 0x1, PT ;  /* 0x000000010200780c */ /* 0x000fda0003f06270 */
[----:B-1-3--:R-:W-:Y:S05]  /*00f0*/  @!P0 BRA `(.L_x_1) ;  /* 0x0000001000e88947 */ /* 0x00afea0003800000 */
[C---:B------:R-:W-:Y:S01]  /*0100*/  VIADD R4, R2.reuse, 0xffffffff ;  /* 0xffffffff02047836 */ /* 0x040fe20000000000 */
[----:B------:R-:W-:Y:S01]  /*0110*/  LOP3.LUT R5, R2, 0x7, RZ, 0xc0, !PT ;  /* 0x0000000702057812 */ /* 0x000fe200078ec0ff */
[----:B------:R-:W-:Y:S02]  /*0120*/  IMAD R6, R3, R2, RZ ;  /* 0x0000000203067224 */ /* 0x000fe400078e02ff */
[----:B------:R-:W-:Y:S01]  /*0130*/  IMAD.MOV.U32 R7, RZ, RZ, RZ ;  /* 0x000000ffff077224 */ /* 0x000fe200078e00ff */
[----:B------:R-:W-:Y:S02]  /*0140*/  ISETP.GE.U32.AND P1, PT, R4, 0x7, PT ;  /* 0x000000070400780c */ /* 0x000fe40003f26070 */
[----:B------:R-:W-:-:S11]  /*0150*/  ISETP.NE.AND P0, PT, R5, RZ, PT ;  /* 0x000000ff0500720c */ /* 0x000fd60003f05270 */
[----:B------:R-:W-:Y:S05]  /*0160*/  @!P1 BRA `(.L_x_2) ;  /* 0x0000000800709947 */ /* 0x000fea0003800000 */
[----:B------:R-:W0:Y:S01]  /*0170*/  LDC.64 R8, c[0x0][0x398] ;  /* 0x0000e600ff087b82 */ /* 0x000e220000000a00 */
[----:B------:R-:W1:Y:S01]  /*0180*/  LDCU.128 UR4, c[0x0][0x380] ;  /* 0x00007000ff0477ac */ /* 0x000e620008000c00 */
[----:B------:R-:W-:Y:S01]  /*0190*/  LOP3.LUT R7, R2, 0x7ffffff8, RZ, 0xc0, !PT ;  /* 0x7ffffff802077812 */ /* 0x000fe200078ec0ff */
[----:B------:R-:W2:Y:S01]  /*01a0*/  LDCU UR10, c[0x0][0x390] ;  /* 0x00007200ff0a77ac */ /* 0x000ea20008000800 */
[----:B------:R-:W3:Y:S01]  /*01b0*/  LDCU UR11, c[0x0][0x394] ;  /* 0x00007280ff0b77ac */ /* 0x000ee20008000800 */
[----:B-1----:R-:W-:Y:S02]  /*01c0*/  UIADD3 UR8, UP0, UPT, UR6, 0x1c, URZ ;  /* 0x0000001c06087890 */ /* 0x002fe4000ff1e0ff */
[----:B------:R-:W-:Y:S02]  /*01d0*/  UIADD3 UR6, UP1, UPT, UR4, 0x1c, URZ ;  /* 0x0000001c04067890 */ /* 0x000fe4000ff3e0ff */
[----:B------:R-:W-:Y:S01]  /*01e0*/  UIADD3.X UR9, UPT, UPT, URZ, UR7, URZ, UP0, !UPT ;  /* 0x00000007ff097290 */ /* 0x000fe200087fe4ff */
[----:B0-----:R-:W-:Y:S01]  /*01f0*/  IMAD.WIDE.U32 R8, R6, 0x4, R8 ;  /* 0x0000000406087825 */ /* 0x001fe200078e0008 */
[----:B------:R-:W-:Y:S01]  /*0200*/  UIADD3.X UR7, UPT, UPT, URZ, UR5, URZ, UP1, !UPT ;  /* 0x00000005ff077290 */ /* 0x000fe20008ffe4ff */
[----:B------:R-:W-:-:S02]  /*0210*/  UMOV UR4, URZ ;  /* 0x000000ff00047c82 */ /* 0x000fc40008000000 */
[----:B------:R-:W-:Y:S01]  /*0220*/  UMOV UR5, URZ ;  /* 0x000000ff00057c82 */ /* 0x000fe20008000000 */
[----:B------:R-:W-:Y:S01]  /*0230*/  IADD3 R12, P1, PT, R8, 0x10, RZ ;  /* 0x00000010080c7810 */ /* 0x000fe20007f3e0ff */
[----:B------:R-:W-:-:S04]  /*0240*/  IMAD.MOV R8, RZ, RZ, -R7 ;  /* 0x000000ffff087224 */ /* 0x000fc800078e0a07 */
[----:B--23--:R-:W-:-:S08]  /*0250*/  IMAD.X R13, RZ, RZ, R9, P1 ;  /* 0x000000ffff0d7224 */ /* 0x00cfd000008e0609 */
.L_x_3:
[----:B------:R-:W2:Y:S04]  /*0260*/  LDG.E R23, desc[UR12][R12.64+-0x10] ;  /* 0xfffff00c0c177981 */ /* 0x000ea8000c1e1900 */
[----:B------:R-:W3:Y:S04]  /*0270*/  LDG.E R9, desc[UR12][R12.64+-0xc] ;  /* 0xfffff40c0c097981 */ /* 0x000ee8000c1e1900 */
[----:B------:R-:W4:Y:S04]  /*0280*/  LDG.E R17, desc[UR12][R12.64+-0x8] ;  /* 0xfffff80c0c117981 */ /* 0x000f28000c1e1900 */
[----:B------:R-:W5:Y:S04]  /*0290*/  LDG.E R16, desc[UR12][R12.64+-0x4] ;  /* 0xfffffc0c0c107981 */ /* 0x000f68000c1e1900 */
[----:B------:R-:W5:Y:S04]  /*02a0*/  LDG.E R27, desc[UR12][R12.64+0x4] ;  /* 0x0000040c0c1b7981 */ /* 0x000f68000c1e1900 */
[----:B------:R-:W5:Y:S04]  /*02b0*/  LDG.E R29, desc[UR12][R12.64+0x8] ;  /* 0x0000080c0c1d7981 */ /* 0x000f68000c1e1900 */
[----:B------:R-:W5:Y:S01]  /*02c0*/  LDG.E R25, desc[UR12][R12.64+0xc] ;  /* 0x00000c0c0c197981 */ /* 0x000f62000c1e1900 */
[----:B--2---:R-:W-:-:S02]  /*02d0*/  IMAD.IADD R23, R0, 0x1, R23 ;  /* 0x0000000100177824 */ /* 0x004fc400078e0217 */
[----:B---3--:R-:W-:-:S03]  /*02e0*/  IMAD.IADD R4, R0, 0x1, R9 ;  /* 0x0000000100047824 */ /* 0x008fc600078e0209 */
[----:B------:R-:W-:Y:S01]  /*02f0*/  ISETP.GE.AND P2, PT, R23, UR10, PT ;  /* 0x0000000a17007c0c */ /* 0x000fe2000bf46270 */
[----:B----4-:R-:W-:Y:S01]  /*0300*/  IMAD.IADD R17, R0, 0x1, R17 ;  /* 0x0000000100117824 */ /* 0x010fe200078e0211 */
[----:B------:R-:W-:-:S04]  /*0310*/  ISETP.GE.AND P5, PT, R4, UR10, PT ;  /* 0x0000000a04007c0c */ /* 0x000fc8000bfa6270 */
[----:B------:R-:W-:-:S07]  /*0320*/  ISETP.GE.AND P4, PT, R17, UR10, PT ;  /* 0x0000000a11007c0c */ /* 0x000fce000bf86270 */
[----:B------:R-:W0:Y:S01]  /*0330*/  @!P2 LDC.64 R18, c[0x0][0x388] ;  /* 0x0000e200ff12ab82 */ /* 0x000e220000000a00 */
[----:B------:R-:W-:Y:S02]  /*0340*/  @!P2 IMAD.U32 R2, RZ, RZ, UR11 ;  /* 0x0000000bff02ae24 */ /* 0x000fe4000f8e00ff */
[----:B------:R-:W-:Y:S02]  /*0350*/  @P5 VIADD R11, R4, -UR10 ;  /* 0x8000000a040b5c36 */ /* 0x000fe40008000000 */
[----:B------:R-:W-:Y:S02]  /*0360*/  @!P2 IMAD R9, R23, R2, UR4 ;  /* 0x000000041709ae24 */ /* 0x000fe4000f8e0202 */
[----:B------:R-:W-:Y:S02]  /*0370*/  @P2 IMAD.U32 R2, RZ, RZ, UR11 ;  /* 0x0000000bff022e24 */ /* 0x000fe4000f8e00ff */
[----:B------:R-:W-:Y:S02]  /*0380*/  @P4 VIADD R15, R17, -UR10 ;  /* 0x8000000a110f4c36 */ /* 0x000fe40008000000 */
[----:B------:R-:W-:-:S02]  /*0390*/  @P5 IMAD R11, R11, R2, RZ ;  /* 0x000000020b0b5224 */ /* 0x000fc400078e02ff */
[----:B------:R-:W-:-:S03]  /*03a0*/  @P4 IMAD R10, R15, R2, RZ ;  /* 0x000000020f0a4224 */ /* 0x000fc600078e02ff */
[----:B------:R-:W-:Y:S01]  /*03b0*/  @P5 IADD3 R20, P1, PT, R11, UR4, RZ ;  /* 0x000000040b145c10 */ /* 0x000fe2000ff3e0ff */
[----:B0-----:R-:W-:Y:S02]  /*03c0*/  @!P2 IMAD.WIDE R18, R9, 0x4, R18 ;  /* 0x000000040912a825 */ /* 0x001fe400078e0212 */
[----:B------:R-:W2:Y:S04]  /*03d0*/  LDG.E R9, desc[UR12][R12.64] ;  /* 0x0000000c0c097981 */ /* 0x000ea8000c1e1900 */
[----:B------:R-:W3:Y:S01]  /*03e0*/  @!P2 LDG.E R21, desc[UR12][R18.64] ;  /* 0x0000000c1215a981 */ /* 0x000ee2000c1e1900 */
[----:B------:R-:W-:Y:S02]  /*03f0*/  @P5 LEA.HI.X.SX32 R15, R11, UR5, 0x1, P1 ;  /* 0x000000050b0f5c11 */ /* 0x000fe400088f0eff */
[----:B------:R-:W-:-:S02]  /*0400*/  @P5 LEA R14, P1, R20, UR6, 0x2 ;  /* 0x00000006140e5c11 */ /* 0x000fc4000f8210ff */
[----:B------:R-:W-:Y:S02]  /*0410*/  @P4 IADD3 R11, P3, PT, R10, UR4, RZ ;  /* 0x000000040a0b4c10 */ /* 0x000fe4000ff7e0ff */
[----:B------:R-:W-:Y:S02]  /*0420*/  @P5 LEA.HI.X R15, R20, UR7, R15, 0x2, P1 ;  /* 0x00000007140f5c11 */ /* 0x000fe400088f140f */
[----:B------:R-:W-:Y:S01]  /*0430*/  @P4 LEA.HI.X.SX32 R20, R10, UR5, 0x1, P3 ;  /* 0x000000050a144c11 */ /* 0x000fe200098f0eff */
[----:B------:R-:W0:Y:S01]  /*0440*/  @P2 LDC.64 R18, c[0x0][0x380] ;  /* 0x0000e000ff122b82 */ /* 0x000e220000000a00 */
[----:B------:R-:W-:-:S04]  /*0450*/  @P4 LEA R10, P1, R11, UR6, 0x2 ;  /* 0x000000060b0a4c11 */ /* 0x000fc8000f8210ff */
[----:B------:R-:W-:Y:S02]  /*0460*/  @P4 LEA.HI.X R11, R11, UR7, R20, 0x2, P1 ;  /* 0x000000070b0b4c11 */ /* 0x000fe400088f1414 */
[----:B------:R1:W4:Y:S04]  /*0470*/  @P5 LDG.E R20, desc[UR12][R14.64+-0x18] ;  /* 0xffffe80c0e145981 */ /* 0x000328000c1e1900 */
[----:B------:R-:W4:Y:S01]  /*0480*/  @P4 LDG.E R11, desc[UR12][R10.64+-0x14] ;  /* 0xffffec0c0a0b4981 */ /* 0x000f22000c1e1900 */
[----:B------:R-:W-:Y:S02]  /*0490*/  @P2 VIADD R24, R23, -UR10 ;  /* 0x8000000a17182c36 */ /* 0x000fe40008000000 */
[-C--:B------:R-:W-:Y:S02]  /*04a0*/  @!P5 IMAD R26, R4, R2.reuse, RZ ;  /* 0x00000002041ad224 */ /* 0x080fe400078e02ff */
[----:B------:R-:W-:-:S02]  /*04b0*/  @P2 IMAD R24, R24, R2, UR4 ;  /* 0x0000000418182e24 */ /* 0x000fc4000f8e0202 */
[----:B-----5:R-:W-:Y:S01]  /*04c0*/  IMAD.IADD R23, R0, 0x1, R16 ;  /* 0x0000000100177824 */ /* 0x020fe200078e0210 */
[----:B------:R-:W-:Y:S01]  /*04d0*/  @!P5 IADD3 R4, P3, PT, R26, UR4, RZ ;  /* 0x000000041a04dc10 */ /* 0x000fe2000ff7e0ff */
[----:B-1----:R-:W-:Y:S02]  /*04e0*/  @!P4 IMAD R14, R17, R2, RZ ;  /* 0x00000002110ec224 */ /* 0x002fe400078e02ff */
[----:B0-----:R-:W-:Y:S01]  /*04f0*/  @P2 IMAD.WIDE R18, R24, 0x4, R18 ;  /* 0x0000000418122825 */ /* 0x001fe200078e0212 */
[----:B------:R-:W-:Y:S02]  /*0500*/  @!P5 LEA.HI.X.SX32 R15, R26, UR5, 0x1, P3 ;  /* 0x000000051a0fdc11 */ /* 0x000fe400098f0eff */
[----:B------:R-:W-:Y:S02]  /*0510*/  ISETP.GE.AND P1, PT, R23, UR10, PT ;  /* 0x0000000a17007c0c */ /* 0x000fe4000bf26270 */
[----:B------:R-:W-:Y:S01]  /*0520*/  @!P5 LEA R16, P3, R4, UR8, 0x2 ;  /* 0x000000080410dc11 */ /* 0x000fe2000f8610ff */
[----:B------:R-:W-:-:S03]  /*0530*/  IMAD.IADD R27, R0, 0x1, R27 ;  /* 0x00000001001b7824 */ /* 0x000fc600078e021b */
[----:B------:R-:W-:Y:S01]  /*0540*/  @!P5 LEA.HI.X R17, R4, UR9, R15, 0x2, P3 ;  /* 0x000000090411dc11 */ /* 0x000fe200098f140f */
[C---:B------:R-:W-:Y:S02]  /*0550*/  IMAD.IADD R29, R0.reuse, 0x1, R29 ;  /* 0x00000001001d7824 */ /* 0x040fe400078e021d */
[C---:B------:R-:W-:Y:S02]  /*0560*/  IMAD.IADD R25, R0.reuse, 0x1, R25 ;  /* 0x0000000100197824 */ /* 0x040fe400078e0219 */
[----:B--2---:R-:W-:Y:S01]  /*0570*/  IMAD.IADD R26, R0, 0x1, R9 ;  /* 0x00000001001a7824 */ /* 0x004fe200078e0209 */
[----:B------:R0:W3:Y:S01]  /*0580*/  @P2 LDG.E R21, desc[UR12][R18.64] ;  /* 0x0000000c12152981 */ /* 0x0000e2000c1e1900 */
[----:B------:R-:W-:-:S03]  /*0590*/  @!P4 IADD3 R10, P2, PT, R14, UR4, RZ ;  /* 0x000000040e0acc10 */ /* 0x000fc6000ff5e0ff */
[----:B------:R-:W-:Y:S02]  /*05a0*/  ISETP.GE.AND P3, PT, R26, UR10, PT ;  /* 0x0000000a1a007c0c */ /* 0x000fe4000bf66270 */
[----:B------:R-:W-:Y:S02]  /*05b0*/  @!P4 LEA.HI.X.SX32 R15, R14, UR5, 0x1, P2 ;  /* 0x000000050e0fcc11 */ /* 0x000fe400090f0eff */
[----:B------:R-:W-:Y:S01]  /*05c0*/  @!P4 LEA R14, P2, R10, UR8, 0x2 ;  /* 0x000000080a0ecc11 */ /* 0x000fe2000f8410ff */
[----:B------:R-:W-:-:S03]  /*05d0*/  @P1 VIADD R9, R23, -UR10 ;  /* 0x8000000a17091c36 */ /* 0x000fc60008000000 */
[----:B------:R-:W-:Y:S02]  /*05e0*/  @!P4 LEA.HI.X R15, R10, UR9, R15, 0x2, P2 ;  /* 0x000000090a0fcc11 */ /* 0x000fe400090f140f */
[----:B------:R-:W-:Y:S01]  /*05f0*/  ISETP.GE.AND P2, PT, R27, UR10, PT ;  /* 0x0000000a1b007c0c */ /* 0x000fe2000bf46270 */
[-C--:B------:R-:W-:Y:S02]  /*0600*/  @P1 IMAD R9, R9, R2.reuse, RZ ;  /* 0x0000000209091224 */ /* 0x080fe400078e02ff */
[----:B0-----:R-:W-:Y:S01]  /*0610*/  @P3 VIADD R19, R26, -UR10 ;  /* 0x8000000a1a133c36 */ /* 0x001fe20008000000 */
[----:B------:R0:W4:Y:S02]  /*0620*/  @!P5 LDG.E R20, desc[UR12][R16.64+-0x18] ;  /* 0xffffe80c1014d981 */ /* 0x000124000c1e1900 */
[----:B------:R-:W-:Y:S02]  /*0630*/  @P1 IADD3 R10, P5, PT, R9, UR4, RZ ;  /* 0x00000004090a1c10 */ /* 0x000fe4000ffbe0ff */
[----:B------:R1:W2:Y:S01]  /*0640*/  @!P4 LDG.E R11, desc[UR12][R14.64+-0x14] ;  /* 0xffffec0c0e0bc981 */ /* 0x0002a2000c1e1900 */
[----:B------:R-:W-:Y:S01]  /*0650*/  ISETP.GE.AND P4, PT, R29, UR10, PT ;  /* 0x0000000a1d007c0c */ /* 0x000fe2000bf86270 */
[----:B------:R-:W-:Y:S01]  /*0660*/  @P3 IMAD R4, R19, R2, RZ ;  /* 0x0000000213043224 */ /* 0x000fe200078e02ff */
[----:B------:R-:W-:-:S02]  /*0670*/  @P1 LEA.HI.X.SX32 R19, R9, UR5, 0x1, P5 ;  /* 0x0000000509131c11 */ /* 0x000fc4000a8f0eff */
[----:B------:R-:W-:Y:S01]  /*0680*/  @P2 VIADD R24, R27, -UR10 ;  /* 0x8000000a1b182c36 */ /* 0x000fe20008000000 */
[----:B------:R-:W-:Y:S02]  /*0690*/  @P1 LEA R18, P5, R10, UR6, 0x2 ;  /* 0x000000060a121c11 */ /* 0x000fe4000f8a10ff */
[----:B------:R-:W-:Y:S01]  /*06a0*/  @P3 IADD3 R9, P6, PT, R4, UR4, RZ ;  /* 0x0000000404093c10 */ /* 0x000fe2000ffde0ff */
[----:B------:R-:W-:Y:S01]  /*06b0*/  @P2 IMAD R24, R24, R2, RZ ;  /* 0x0000000218182224 */ /* 0x000fe200078e02ff */
[----:B------:R-:W-:Y:S02]  /*06c0*/  @P1 LEA.HI.X R19, R10, UR7, R19, 0x2, P5 ;  /* 0x000000070a131c11 */ /* 0x000fe4000a8f1413 */
[----:B------:R-:W-:Y:S02]  /*06d0*/  @P3 LEA.HI.X.SX32 R28, R4, UR5, 0x1, P6 ;  /* 0x00000005041c3c11 */ /* 0x000fe4000b0f0eff */
[----:B0-----:R-:W-:Y:S01]  /*06e0*/  @P3 LEA R16, P5, R9, UR6, 0x2 ;  /* 0x0000000609103c11 */ /* 0x001fe2000f8a10ff */
[----:B-1----:R-:W-:Y:S01]  /*06f0*/  @P4 VIADD R15, R29, -UR10 ;  /* 0x8000000a1d0f4c36 */ /* 0x002fe20008000000 */
[----:B------:R-:W-:Y:S01]  /*0700*/  @P2 IADD3 R4, P6, PT, R24, UR4, RZ ;  /* 0x0000000418042c10 */ /* 0x000fe2000ffde0ff */
[----:B------:R0:W5:Y:S01]  /*0710*/  @P1 LDG.E R10, desc[UR12][R18.64+-0x10] ;  /* 0xfffff00c120a1981 */ /* 0x000162000c1e1900 */
[----:B------:R-:W-:-:S02]  /*0720*/  @P3 LEA.HI.X R17, R9, UR7, R28, 0x2, P5 ;  /* 0x0000000709113c11 */ /* 0x000fc4000a8f141c */
[----:B------:R-:W-:Y:S02]  /*0730*/  @P2 LEA.HI.X.SX32 R9, R24, UR5, 0x1, P6 ;  /* 0x0000000518092c11 */ /* 0x000fe4000b0f0eff */
[----:B------:R-:W-:Y:S01]  /*0740*/  @P2 LEA R14, P5, R4, UR6, 0x2 ;  /* 0x00000006040e2c11 */ /* 0x000fe2000f8a10ff */
[----:B------:R-:W-:-:S03]  /*0750*/  @P4 IMAD R24, R15, R2, RZ ;  /* 0x000000020f184224 */ /* 0x000fc600078e02ff */
[----:B------:R-:W-:Y:S02]  /*0760*/  @P2 LEA.HI.X R15, R4, UR7, R9, 0x2, P5 ;  /* 0x00000007040f2c11 */ /* 0x000fe4000a8f1409 */
[----:B------:R-:W-:Y:S01]  /*0770*/  ISETP.GE.AND P5, PT, R25, UR10, PT ;  /* 0x0000000a19007c0c */ /* 0x000fe2000bfa6270 */
[----:B------:R-:W-:Y:S01]  /*0780*/  @!P1 IMAD R28, R23, R2, RZ ;  /* 0x00000002171c9224 */ /* 0x000fe200078e02ff */
[C---:B------:R-:W-:Y:S01]  /*0790*/  @P4 IADD3 R4, P6, PT, R24.reuse, UR4, RZ ;  /* 0x0000000418044c10 */ /* 0x040fe2000ffde0ff */
[----:B------:R-:W5:Y:S03]  /*07a0*/  @P3 LDG.E R9, desc[UR12][R16.64+-0xc] ;  /* 0xfffff40c10093981 */ /* 0x000f66000c1e1900 */
[----:B0-----:R-:W-:Y:S02]  /*07b0*/  @P4 LEA.HI.X.SX32 R19, R24, UR5, 0x1, P6 ;  /* 0x0000000518134c11 */ /* 0x001fe4000b0f0eff */
[----:B------:R-:W-:-:S04]  /*07c0*/  @P4 LEA R18, P6, R4, UR6, 0x2 ;  /* 0x0000000604124c11 */ /* 0x000fc8000f8c10ff */
[----:B------:R-:W-:Y:S02]  /*07d0*/  @P4 LEA.HI.X R19, R4, UR7, R19, 0x2, P6 ;  /* 0x0000000704134c11 */ /* 0x000fe4000b0f1413 */
[----:B------:R0:W5:Y:S01]  /*07e0*/  @P2 LDG.E R4, desc[UR12][R14.64+-0x8] ;  /* 0xfffff80c0e042981 */ /* 0x000162000c1e1900 */
[----:B------:R-:W-:-:S03]  /*07f0*/  @!P1 IADD3 R24, P6, PT, R28, UR4, RZ ;  /* 0x000000041c189c10 */ /* 0x000fc6000ffde0ff */
[----:B------:R1:W5:Y:S01]  /*0800*/  @P4 LDG.E R23, desc[UR12][R18.64+-0x4] ;  /* 0xfffffc0c12174981 */ /* 0x000362000c1e1900 */
[----:B------:R-:W-:Y:S01]  /*0810*/  @!P1 LEA.HI.X.SX32 R28, R28, UR5, 0x1, P6 ;  /* 0x000000051c1c9c11 */ /* 0x000fe2000b0f0eff */
[----:B0-----:R-:W-:Y:S01]  /*0820*/  @P5 VIADD R15, R25, -UR10 ;  /* 0x8000000a190f5c36 */ /* 0x001fe20008000000 */
[----:B------:R-:W-:-:S03]  /*0830*/  @!P1 LEA R16, P6, R24, UR8, 0x2 ;  /* 0x0000000818109c11 */ /* 0x000fc6000f8c10ff */
[----:B------:R-:W-:Y:S01]  /*0840*/  @P5 IMAD R15, R15, R2, RZ ;  /* 0x000000020f0f5224 */ /* 0x000fe200078e02ff */
[----:B------:R-:W-:-:S04]  /*0850*/  @!P1 LEA.HI.X R17, R24, UR9, R28, 0x2, P6 ;  /* 0x0000000918119c11 */ /* 0x000fc8000b0f141c */
[----:B------:R-:W-:-:S04]  /*0860*/  @P5 IADD3 R24, P6, PT, R15, UR4, RZ ;  /* 0x000000040f185c10 */ /* 0x000fc8000ffde0ff */
[----:B------:R-:W-:Y:S02]  /*0870*/  @P5 LEA.HI.X.SX32 R28, R15, UR5, 0x1, P6 ;  /* 0x000000050f1c5c11 */ /* 0x000fe4000b0f0eff */
[----:B------:R-:W-:-:S04]  /*0880*/  @P5 LEA R14, P6, R24, UR6, 0x2 ;  /* 0x00000006180e5c11 */ /* 0x000fc8000f8c10ff */
[----:B------:R-:W-:-:S05]  /*0890*/  @P5 LEA.HI.X R15, R24, UR7, R28, 0x2, P6 ;  /* 0x00000007180f5c11 */ /* 0x000fca000b0f141c */
[----:B------:R0:W5:Y:S01]  /*08a0*/  @P5 LDG.E R24, desc[UR12][R14.64] ;  /* 0x0000000c0e185981 */ /* 0x000162000c1e1900 */
[-C--:B------:R-:W-:Y:S02]  /*08b0*/  @!P3 IMAD R26, R26, R2.reuse, RZ ;  /* 0x000000021a1ab224 */ /* 0x080fe400078e02ff */
[-C--:B------:R-:W-:Y:S02]  /*08c0*/  @!P2 IMAD R27, R27, R2.reuse, RZ ;  /* 0x000000021b1ba224 */ /* 0x080fe400078e02ff */
[-C--:B------:R-:W-:Y:S02]  /*08d0*/  @!P4 IMAD R29, R29, R2.reuse, RZ ;  /* 0x000000021d1dc224 */ /* 0x080fe400078e02ff */
[----:B------:R-:W-:Y:S01]  /*08e0*/  @!P5 IMAD R25, R25, R2, RZ ;  /* 0x000000021919d224 */ /* 0x000fe200078e02ff */
[----:B------:R3:W5:Y:S01]  /*08f0*/  @!P1 LDG.E R10, desc[UR12][R16.64+-0x10] ;  /* 0xfffff00c100a9981 */ /* 0x000762000c1e1900 */
[----:B-1----:R-:W-:-:S04]  /*0900*/  @!P3 IADD3 R19, P1, PT, R26, UR4, RZ ;  /* 0x000000041a13bc10 */ /* 0x002fc8000ff3e0ff */
[----:B------:R-:W-:Y:S02]  /*0910*/  @!P3 LEA.HI.X.SX32 R26, R26, UR5, 0x1, P1 ;  /* 0x000000051a1abc11 */ /* 0x000fe400088f0eff */
[----:B------:R-:W-:-:S04]  /*0920*/  @!P3 LEA R18, P1, R19, UR8, 0x2 ;  /* 0x000000081312bc11 */ /* 0x000fc8000f8210ff */
[----:B------:R-:W-:Y:S02]  /*0930*/  @!P3 LEA.HI.X R19, R19, UR9, R26, 0x2, P1 ;  /* 0x000000091313bc11 */ /* 0x000fe400088f141a */
[----:B------:R-:W-:-:S03]  /*0940*/  @!P2 IADD3 R26, P1, PT, R27, UR4, RZ ;  /* 0x000000041b1aac10 */ /* 0x000fc6000ff3e0ff */
[----:B------:R1:W5:Y:S01]  /*0950*/  @!P3 LDG.E R9, desc[UR12][R18.64+-0xc] ;  /* 0xfffff40c1209b981 */ /* 0x000362000c1e1900 */
[----:B------:R-:W-:Y:S02]  /*0960*/  @!P2 LEA.HI.X.SX32 R27, R27, UR5, 0x1, P1 ;  /* 0x000000051b1bac11 */ /* 0x000fe400088f0eff */
[C---:B0-----:R-:W-:Y:S02]  /*0970*/  @!P2 LEA R14, P1, R26.reuse, UR8, 0x2 ;  /* 0x000000081a0eac11 */ /* 0x041fe4000f8210ff */
[C---:B---3--:R-:W-:Y:S02]  /*0980*/  @!P4 IADD3 R17, P3, PT, R29.reuse, UR4, RZ ;  /* 0x000000041d11cc10 */ /* 0x048fe4000ff7e0ff */
[----:B------:R-:W-:Y:S02]  /*0990*/  @!P2 LEA.HI.X R15, R26, UR9, R27, 0x2, P1 ;  /* 0x000000091a0fac11 */ /* 0x000fe400088f141b */
[----:B------:R-:W-:Y:S02]  /*09a0*/  @!P4 LEA.HI.X.SX32 R28, R29, UR5, 0x1, P3 ;  /* 0x000000051d1ccc11 */ /* 0x000fe400098f0eff */
[----:B------:R-:W-:Y:S01]  /*09b0*/  @!P4 LEA R16, P1, R17, UR8, 0x2 ;  /* 0x000000081110cc11 */ /* 0x000fe2000f8210ff */
[----:B------:R-:W3:Y:S01]  /*09c0*/  @!P2 LDG.E R4, desc[UR12][R14.64+-0x8] ;  /* 0xfffff80c0e04a981 */ /* 0x000ee2000c1e1900 */
[----:B------:R-:W-:-:S02]  /*09d0*/  @!P5 IADD3 R26, P3, PT, R25, UR4, RZ ;  /* 0x00000004191adc10 */ /* 0x000fc4000ff7e0ff */
[----:B------:R-:W-:Y:S02]  /*09e0*/  @!P4 LEA.HI.X R17, R17, UR9, R28, 0x2, P1 ;  /* 0x000000091111cc11 */ /* 0x000fe400088f141c */
[----:B------:R-:W-:Y:S02]  /*09f0*/  @!P5 LEA.HI.X.SX32 R25, R25, UR5, 0x1, P3 ;  /* 0x000000051919dc11 */ /* 0x000fe400098f0eff */
[C---:B-1----:R-:W-:Y:S01]  /*0a00*/  @!P5 LEA R18, P1, R26.reuse, UR8, 0x2 ;  /* 0x000000081a12dc11 */ /* 0x042fe2000f8210ff */
[----:B------:R-:W3:Y:S03]  /*0a10*/  @!P4 LDG.E R23, desc[UR12][R16.64+-0x4] ;  /* 0xfffffc0c1017c981 */ /* 0x000ee6000c1e1900 */
[----:B------:R-:W-:-:S05]  /*0a20*/  @!P5 LEA.HI.X R19, R26, UR9, R25, 0x2, P1 ;  /* 0x000000091a13dc11 */ /* 0x000fca00088f1419 */
[----:B------:R-:W3:Y:S01]  /*0a30*/  @!P5 LDG.E R24, desc[UR12][R18.64] ;  /* 0x0000000c1218d981 */ /* 0x000ee2000c1e1900 */
[----:B------:R-:W-:-:S04]  /*0a40*/  FADD R21, R21, R22 ;  /* 0x0000001615157221 */ /* 0x000fc80000000000 */
[----:B----4-:R-:W-:Y:S01]  /*0a50*/  FADD R20, R21, R20 ;  /* 0x0000001415147221 */ /* 0x010fe20000000000 */
[----:B------:R-:W-:-:S03]  /*0a60*/  VIADD R8, R8, 0x8 ;  /* 0x0000000808087836 */ /* 0x000fc60000000000 */
[----:B--2---:R-:W-:Y:S02]  /*0a70*/  FADD R11, R20, R11 ;  /* 0x0000000b140b7221 */ /* 0x004fe40000000000 */
[----:B------:R-:W-:Y:S01]  /*0a80*/  ISETP.NE.AND P2, PT, R8, RZ, PT ;  /* 0x000000ff0800720c */ /* 0x000fe20003f45270 */
[----:B------:R-:W-:Y:S01]  /*0a90*/  UIADD3 UR4, UP0, UPT, UR4, 0x8, URZ ;  /* 0x0000000804047890 */ /* 0x000fe2000ff1e0ff */
[----:B------:R-:W-:-:S03]  /*0aa0*/  IADD3 R12, P1, PT, R12, 0x20, RZ ;  /* 0x000000200c0c7810 */ /* 0x000fc60007f3e0ff */
[----:B------:R-:W-:Y:S02]  /*0ab0*/  UIADD3.X UR5, UPT, UPT, URZ, UR5, URZ, UP0, !UPT ;  /* 0x00000005ff057290 */ /* 0x000fe400087fe4ff */
[----:B------:R-:W-:Y:S02]  /*0ac0*/  IMAD.X R13, RZ, RZ, R13, P1 ;  /* 0x000000ffff0d7224 */ /* 0x000fe400008e060d */
[----:B-----5:R-:W-:-:S04]  /*0ad0*/  FADD R10, R11, R10 ;  /* 0x0000000a0b0a7221 */ /* 0x020fc80000000000 */
[----:B------:R-:W-:-:S04]  /*0ae0*/  FADD R9, R10, R9 ;  /* 0x000000090a097221 */ /* 0x000fc80000000000 */
[----:B---3--:R-:W-:-:S04]  /*0af0*/  FADD R4, R9, R4 ;  /* 0x0000000409047221 */ /* 0x008fc80000000000 */
[----:B------:R-:W-:-:S04]  /*0b00*/  FADD R23, R4, R23 ;  /* 0x0000001704177221 */ /* 0x000fc80000000000 */
[----:B------:R-:W-:Y:S01]  /*0b10*/  FADD R22, R23, R24 ;  /* 0x0000001817167221 */ /* 0x000fe20000000000 */
[----:B------:R-:W-:Y:S06]  /*0b20*/  @P2 BRA `(.L_x_3) ;  /* 0xfffffff400cc2947 */ /* 0x000fec000383ffff */
.L_x_2:
[----:B------:R-:W-:Y:S05]  /*0b30*/  @!P0 BRA `(.L_x_1) ;  /* 0x0000000800588947 */ /* 0x000fea0003800000 */
[----:B------:R-:W-:Y:S02]  /*0b40*/  ISETP.GE.U32.AND P1, PT, R5, 0x4, PT ;  /* 0x000000040500780c */ /* 0x000fe40003f26070 */
[----:B------:R-:W-:-:S04]  /*0b50*/  LOP3.LUT R4, R2, 0x3, RZ, 0xc0, !PT ;  /* 0x0000000302047812 */ /* 0x000fc800078ec0ff */
[----:B------:R-:W-:-:S07]  /*0b60*/  ISETP.NE.AND P0, PT, R4, RZ, PT ;  /* 0x000000ff0400720c */ /* 0x000fce0003f05270 */
[----:B------:R-:W-:Y:S06]  /*0b70*/  @!P1 BRA `(.L_x_4) ;  /* 0x00000004003c9947 */ /* 0x000fec0003800000 */
[----:B------:R-:W0:Y:S01]  /*0b80*/  LDC.64 R10, c[0x0][0x398] ;  /* 0x0000e600ff0a7b82 */ /* 0x000e220000000a00 */
[C---:B------:R-:W-:Y:S01]  /*0b90*/  IMAD.IADD R5, R6.reuse, 0x1, R7 ;  /* 0x0000000106057824 */ /* 0x040fe200078e0207 */
[----:B------:R-:W-:-:S06]  /*0ba0*/  IADD3 R12, P1, PT, R6, R7, RZ ;  /* 0x00000007060c7210 */ /* 0x000fcc0007f3e0ff */
[----:B------:R-:W1:Y:S01]  /*0bb0*/  LDC.64 R8, c[0x0][0x398] ;  /* 0x0000e600ff087b82 */ /* 0x000e620000000a00 */
[----:B0-----:R-:W-:-:S04]  /*0bc0*/  IMAD.WIDE.U32 R10, R5, 0x4, R10 ;  /* 0x00000004050a7825 */ /* 0x001fc800078e000a */
[----:B------:R-:W-:Y:S02]  /*0bd0*/  IMAD.X R5, RZ, RZ, RZ, P1 ;  /* 0x000000ffff057224 */ /* 0x000fe400008e06ff */
[----:B------:R-:W2:Y:S01]  /*0be0*/  LDG.E R11, desc[UR12][R10.64] ;  /* 0x0000000c0a0b7981 */ /* 0x000ea2000c1e1900 */
[----:B-1----:R-:W-:-:S04]  /*0bf0*/  LEA R14, P1, R12, R8, 0x2 ;  /* 0x000000080c0e7211 */ /* 0x002fc800078210ff */
[----:B------:R-:W-:-:S05]  /*0c00*/  LEA.HI.X R15, R12, R9, R5, 0x2, P1 ;  /* 0x000000090c0f7211 */ /* 0x000fca00008f1405 */
[----:B------:R-:W3:Y:S04]  /*0c10*/  LDG.E R5, desc[UR12][R14.64+0x4] ;  /* 0x0000040c0e057981 */ /* 0x000ee8000c1e1900 */
[----:B------:R-:W4:Y:S04]  /*0c20*/  LDG.E R23, desc[UR12][R14.64+0x8] ;  /* 0x0000080c0e177981 */ /* 0x000f28000c1e1900 */
[----:B------:R-:W5:Y:S01]  /*0c30*/  LDG.E R9, desc[UR12][R14.64+0xc] ;  /* 0x00000c0c0e097981 */ /* 0x000f62000c1e1900 */
[----:B--2---:R-:W-:-:S05]  /*0c40*/  IMAD.IADD R8, R0, 0x1, R11 ;  /* 0x0000000100087824 */ /* 0x004fca00078e020b */
[----:B------:R-:W-:Y:S01]  /*0c50*/  ISETP.GE.AND P4, PT, R8, UR10, PT ;  /* 0x0000000a08007c0c */ /* 0x000fe2000bf86270 */
[C---:B---3--:R-:W-:Y:S02]  /*0c60*/  IMAD.IADD R5, R0.reuse, 0x1, R5 ;  /* 0x0000000100057824 */ /* 0x048fe400078e0205 */
[----:B----4-:R-:W-:-:S03]  /*0c70*/  IMAD.IADD R23, R0, 0x1, R23 ;  /* 0x0000000100177824 */ /* 0x010fc600078e0217 */
[----:B------:R-:W-:-:S07]  /*0c80*/  ISETP.GE.AND P3, PT, R5, UR10, PT ;  /* 0x0000000a05007c0c */ /* 0x000fce000bf66270 */
[----:B------:R-:W0:Y:S01]  /*0c90*/  @P4 LDC.64 R18, c[0x0][0x380] ;  /* 0x0000e000ff124b82 */ /* 0x000e220000000a00 */
[----:B-----5:R-:W-:Y:S01]  /*0ca0*/  IMAD.IADD R11, R0, 0x1, R9 ;  /* 0x00000001000b7824 */ /* 0x020fe200078e0209 */
[----:B------:R-:W-:-:S04]  /*0cb0*/  ISETP.GE.AND P2, PT, R23, UR10, PT ;  /* 0x0000000a17007c0c */ /* 0x000fc8000bf46270 */
[----:B------:R-:W-:Y:S02]  /*0cc0*/  ISETP.GE.AND P1, PT, R11, UR10, PT ;  /* 0x0000000a0b007c0c */ /* 0x000fe4000bf26270 */
[----:B------:R-:W1:Y:S01]  /*0cd0*/  @P3 LDC.64 R12, c[0x0][0x380] ;  /* 0x0000e000ff0c3b82 */ /* 0x000e620000000a00 */
[----:B------:R-:W-:Y:S02]  /*0ce0*/  @P3 VIADD R21, R5, -UR10 ;  /* 0x8000000a05153c36 */ /* 0x000fe40008000000 */
[----:B------:R-:W-:-:S05]  /*0cf0*/  @P4 VIADD R9, R8, -UR10 ;  /* 0x8000000a08094c36 */ /* 0x000fca0008000000 */
[----:B------:R-:W2:Y:S01]  /*0d00*/  @P2 LDC.64 R14, c[0x0][0x380] ;  /* 0x0000e000ff0e2b82 */ /* 0x000ea20000000a00 */
[-C--:B------:R-:W-:Y:S02]  /*0d10*/  @P3 IMAD R20, R21, R2.reuse, RZ ;  /* 0x0000000215143224 */ /* 0x080fe400078e02ff */
[----:B------:R-:W-:-:S05]  /*0d20*/  @P4 IMAD R9, R9, R2, R7 ;  /* 0x0000000209094224 */ /* 0x000fca00078e0207 */
[----:B------:R-:W3:Y:S01]  /*0d30*/  @P1 LDC.64 R16, c[0x0][0x380] ;  /* 0x0000e000ff101b82 */ /* 0x000ee20000000a00 */
[----:B------:R-:W-:Y:S01]  /*0d40*/  @P2 VIADD R21, R23, -UR10 ;  /* 0x8000000a17152c36 */ /* 0x000fe20008000000 */
[----:B------:R-:W-:Y:S01]  /*0d50*/  @P3 IADD3 R10, P5, PT, R20, R7, RZ ;  /* 0x00000007140a3210 */ /* 0x000fe20007fbe0ff */
[----:B0-----:R-:W-:-:S04]  /*0d60*/  @P4 IMAD.WIDE R18, R9, 0x4, R18 ;  /* 0x0000000409124825 */ /* 0x001fc800078e0212 */
[----:B------:R-:W-:Y:S01]  /*0d70*/  @P2 IMAD R24, R21, R2, RZ ;  /* 0x0000000215182224 */ /* 0x000fe200078e02ff */
[----:B------:R-:W-:Y:S01]  /*0d80*/  @P3 LEA.HI.X.SX32 R26, R20, RZ, 0x1, P5 ;  /* 0x000000ff141a3211 */ /* 0x000fe200028f0eff */
[----:B------:R-:W-:Y:S01]  /*0d90*/  @P1 VIADD R21, R11, -UR10 ;  /* 0x8000000a0b151c36 */ /* 0x000fe20008000000 */
[----:B------:R0:W4:Y:S01]  /*0da0*/  @P4 LDG.E R9, desc[UR12][R18.64] ;  /* 0x0000000c12094981 */ /* 0x000122000c1e1900 */
[----:B-1----:R-:W-:Y:S02]  /*0db0*/  @P3 LEA R12, P5, R10, R12, 0x2 ;  /* 0x0000000c0a0c3211 */ /* 0x002fe400078a10ff */
[----:B------:R-:W-:Y:S01]  /*0dc0*/  @P2 IADD3 R25, P6, PT, R24, R7, RZ ;  /* 0x0000000718192210 */ /* 0x000fe20007fde0ff */
[----:B------:R-:W-:Y:S01]  /*0dd0*/  @P1 IMAD R20, R21, R2, RZ ;  /* 0x0000000215141224 */ /* 0x000fe200078e02ff */
[----:B------:R-:W-:Y:S02]  /*0de0*/  @P3 LEA.HI.X R13, R10, R13, R26, 0x2, P5 ;  /* 0x0000000d0a0d3211 */ /* 0x000fe400028f141a */
[----:B------:R-:W-:-:S02]  /*0df0*/  @P2 LEA.HI.X.SX32 R26, R24, RZ, 0x1, P6 ;  /* 0x000000ff181a2211 */ /* 0x000fc400030f0eff */
[C---:B--2---:R-:W-:Y:S01]  /*0e00*/  @P2 LEA R24, P5, R25.reuse, R14, 0x2 ;  /* 0x0000000e19182211 */ /* 0x044fe200078a10ff */
[----:B------:R1:W2:Y:S01]  /*0e10*/  @P3 LDG.E R12, desc[UR12][R12.64+0x4] ;  /* 0x0000040c0c0c3981 */ /* 0x0002a2000c1e1900 */
[C---:B------:R-:W-:Y:S01]  /*0e20*/  @P1 IADD3 R10, P6, PT, R20.reuse, R7, RZ ;  /* 0x00000007140a1210 */ /* 0x040fe20007fde0ff */
[----:B0-----:R-:W0:Y:S01]  /*0e30*/  @!P2 LDC.64 R18, c[0x0][0x388] ;  /* 0x0000e200ff12ab82 */ /* 0x001e220000000a00 */
[----:B------:R-:W-:Y:S02]  /*0e40*/  @P2 LEA.HI.X R25, R25, R15, R26, 0x2, P5 ;  /* 0x0000000f19192211 */ /* 0x000fe400028f141a */
[----:B------:R-:W-:Y:S02]  /*0e50*/  @P1 LEA.HI.X.SX32 R20, R20, RZ, 0x1, P6 ;  /* 0x000000ff14141211 */ /* 0x000fe400030f0eff */
[C---:B---3--:R-:W-:Y:S01]  /*0e60*/  @P1 LEA R26, P5, R10.reuse, R16, 0x2 ;  /* 0x000000100a1a1211 */ /* 0x048fe200078a10ff */
[----:B------:R-:W3:Y:S02]  /*0e70*/  @P2 LDG.E R24, desc[UR12][R24.64+0x8] ;  /* 0x0000080c18182981 */ /* 0x000ee4000c1e1900 */
[----:B------:R-:W5:Y:S01]  /*0e80*/  @!P4 LDC.64 R14, c[0x0][0x388] ;  /* 0x0000e200ff0ecb82 */ /* 0x000f620000000a00 */
[----:B------:R-:W-:-:S05]  /*0e90*/  @P1 LEA.HI.X R27, R10, R17, R20, 0x2, P5 ;  /* 0x000000110a1b1211 */ /* 0x000fca00028f1414 */
[----:B------:R-:W3:Y:S02]  /*0ea0*/  @P1 LDG.E R26, desc[UR12][R26.64+0xc] ;  /* 0x00000c0c1a1a1981 */ /* 0x000ee4000c1e1900 */
[----:B------:R-:W0:Y:S01]  /*0eb0*/  @!P3 LDC.64 R16, c[0x0][0x388] ;  /* 0x0000e200ff10bb82 */ /* 0x000e220000000a00 */
[-C--:B------:R-:W-:Y:S02]  /*0ec0*/  @!P4 IMAD R29, R8, R2.reuse, R7 ;  /* 0x00000002081dc224 */ /* 0x080fe400078e0207 */
[----:B------:R-:W-:-:S05]  /*0ed0*/  @!P3 IMAD R8, R5, R2, RZ ;  /* 0x000000020508b224 */ /* 0x000fca00078e02ff */
[----:B------:R-:W0:Y:S01]  /*0ee0*/  @!P1 LDC.64 R20, c[0x0][0x388] ;  /* 0x0000e200ff149b82 */ /* 0x000e220000000a00 */
[CC--:B------:R-:W-:Y:S01]  /*0ef0*/  @!P3 IADD3 R5, P5, PT, R8.reuse, R7.reuse, RZ ;  /* 0x000000070805b210 */ /* 0x0c0fe20007fbe0ff */
[-C--:B------:R-:W-:Y:S02]  /*0f00*/  @!P2 IMAD R10, R23, R2.reuse, RZ ;  /* 0x00000002170aa224 */ /* 0x080fe400078e02ff */
[----:B-----5:R-:W-:Y:S01]  /*0f10*/  @!P4 IMAD.WIDE R14, R29, 0x4, R14 ;  /* 0x000000041d0ec825 */ /* 0x020fe200078e020e */
[----:B------:R-:W-:Y:S02]  /*0f20*/  @!P3 LEA.HI.X.SX32 R28, R8, RZ, 0x1, P5 ;  /* 0x000000ff081cb211 */ /* 0x000fe400028f0eff */
[----:B-1----:R-:W-:Y:S01]  /*0f30*/  @!P2 IADD3 R13, P5, PT, R10, R7, RZ ;  /* 0x000000070a0da210 */ /* 0x002fe20007fbe0ff */
[----:B------:R-:W-:-:S03]  /*0f40*/  @!P1 IMAD R8, R11, R2, RZ ;  /* 0x000000020b089224 */ /* 0x000fc600078e02ff */
[----:B------:R-:W-:Y:S01]  /*0f50*/  @!P2 LEA.HI.X.SX32 R10, R10, RZ, 0x1, P5 ;  /* 0x000000ff0a0aa211 */ /* 0x000fe200028f0eff */
[----:B------:R-:W4:Y:S01]  /*0f60*/  @!P4 LDG.E R9, desc[UR12][R14.64] ;  /* 0x0000000c0e09c981 */ /* 0x000f22000c1e1900 */
[----:B0-----:R-:W-:-:S04]  /*0f70*/  @!P3 LEA R16, P4, R5, R16, 0x2 ;  /* 0x000000100510b211 */ /* 0x001fc800078810ff */
[----:B------:R-:W-:Y:S02]  /*0f80*/  @!P3 LEA.HI.X R17, R5, R17, R28, 0x2, P4 ;  /* 0x000000110511b211 */ /* 0x000fe400020f141c */
[C---:B------:R-:W-:Y:S02]  /*0f90*/  @!P2 LEA R18, P4, R13.reuse, R18, 0x2 ;  /* 0x000000120d12a211 */ /* 0x040fe400078810ff */
[C---:B------:R-:W-:Y:S01]  /*0fa0*/  @!P1 IADD3 R5, P5, PT, R8.reuse, R7, RZ ;  /* 0x0000000708059210 */ /* 0x040fe20007fbe0ff */
[----:B------:R-:W2:Y:S01]  /*0fb0*/  @!P3 LDG.E R12, desc[UR12][R16.64+0x4] ;  /* 0x0000040c100cb981 */ /* 0x000ea2000c1e1900 */
[----:B------:R-:W-:Y:S02]  /*0fc0*/  @!P2 LEA.HI.X R19, R13, R19, R10, 0x2, P4 ;  /* 0x000000130d13a211 */ /* 0x000fe400020f140a */
[----:B------:R-:W-:Y:S02]  /*0fd0*/  @!P1 LEA.HI.X.SX32 R8, R8, RZ, 0x1, P5 ;  /* 0x000000ff08089211 */ /* 0x000fe400028f0eff */
[C---:B------:R-:W-:Y:S01]  /*0fe0*/  @!P1 LEA R20, P4, R5.reuse, R20, 0x2 ;  /* 0x0000001405149211 */ /* 0x040fe200078810ff */
[----:B------:R-:W3:Y:S03]  /*0ff0*/  @!P2 LDG.E R24, desc[UR12][R18.64+0x8] ;  /* 0x0000080c1218a981 */ /* 0x000ee6000c1e1900 */
[----:B------:R-:W-:-:S05]  /*1000*/  @!P1 LEA.HI.X R21, R5, R21, R8, 0x2, P4 ;  /* 0x0000001505159211 */ /* 0x000fca00020f1408 */
[----:B------:R-:W5:Y:S01]  /*1010*/  @!P1 LDG.E R26, desc[UR12][R20.64+0xc] ;  /* 0x00000c0c141a9981 */ /* 0x000f62000c1e1900 */
[----:B------:R-:W-:Y:S02]  /*1020*/  VIADD R7, R7, 0x4 ;  /* 0x0000000407077836 */ /* 0x000fe40000000000 */
[----:B----4-:R-:W-:-:S04]  /*1030*/  FADD R9, R22, R9 ;  /* 0x0000000916097221 */ /* 0x010fc80000000000 */
[----:B--2---:R-:W-:-:S04]  /*1040*/  FADD R9, R9, R12 ;  /* 0x0000000c09097221 */ /* 0x004fc80000000000 */
[----:B---3--:R-:W-:-:S04]  /*1050*/  FADD R9, R9, R24 ;  /* 0x0000001809097221 */ /* 0x008fc80000000000 */
[----:B-----5:R-:W-:-:S07]  /*1060*/  FADD R22, R9, R26 ;  /* 0x0000001a09167221 */ /* 0x020fce0000000000 */
.L_x_4:
[----:B------:R-:W-:Y:S04]  /*1070*/  BSSY.RECONVERGENT B0, `(.L_x_1) ;  /* 0x0000042000007945 */ /* 0x000fe80003800200 */
[----:B------:R-:W-:Y:S05]  /*1080*/  @!P0 BRA `(.L_x_5) ;  /* 0x0000000400008947 */ /* 0x000fea0003800000 */
[----:B------:R-:W-:Y:S01]  /*1090*/  ISETP.NE.AND P1, PT, R4, 0x1, PT ;  /* 0x000000010400780c */ /* 0x000fe20003f25270 */
[----:B------:R-:W-:Y:S01]  /*10a0*/  BSSY.RECONVERGENT B1, `(.L_x_6) ;  /* 0x000002d000017945 */ /* 0x000fe20003800200 */
[----:B------:R-:W-:-:S04]  /*10b0*/  LOP3.LUT R5, R2, 0x1, RZ, 0xc0, !PT ;  /* 0x0000000102057812 */ /* 0x000fc800078ec0ff */
[----:B------:R-:W-:-:S07]  /*10c0*/  ISETP.NE.U32.AND P0, PT, R5, 0x1, PT ;  /* 0x000000010500780c */ /* 0x000fce0003f05070 */
[----:B------:R-:W-:Y:S06]  /*10d0*/  @!P1 BRA `(.L_x_7) ;  /* 0x0000000000a49947 */ /* 0x000fec0003800000 */
[----:B------:R-:W0:Y:S01]  /*10e0*/  LDC.64 R14, c[0x0][0x398] ;  /* 0x0000e600ff0e7b82 */ /* 0x000e220000000a00 */
[C---:B------:R-:W-:Y:S01]  /*10f0*/  IADD3 R8, P1, PT, R6.reuse, R7, RZ ;  /* 0x0000000706087210 */ /* 0x040fe20007f3e0ff */
[----:B------:R-:W-:-:S04]  /*1100*/  IMAD.IADD R11, R6, 0x1, R7 ;  /* 0x00000001060b7824 */ /* 0x000fc800078e0207 */
[----:B------:R-:W-:Y:S02]  /*1110*/  IMAD.X R9, RZ, RZ, RZ, P1 ;  /* 0x000000ffff097224 */ /* 0x000fe400008e06ff */
[----:B------:R-:W1:Y:S01]  /*1120*/  LDC.64 R4, c[0x0][0x398] ;  /* 0x0000e600ff047b82 */ /* 0x000e620000000a00 */
[----:B0-----:R-:W-:-:S04]  /*1130*/  LEA R14, P1, R8, R14, 0x2 ;  /* 0x0000000e080e7211 */ /* 0x001fc800078210ff */
[----:B------:R-:W-:Y:S01]  /*1140*/  LEA.HI.X R15, R8, R15, R9, 0x2, P1 ;  /* 0x0000000f080f7211 */ /* 0x000fe200008f1409 */
[----:B-1----:R-:W-:-:S05]  /*1150*/  IMAD.WIDE.U32 R10, R11, 0x4, R4 ;  /* 0x000000040b0a7825 */ /* 0x002fca00078e0004 */
[----:B------:R-:W2:Y:S04]  /*1160*/  LDG.E R15, desc[UR12][R14.64+0x4] ;  /* 0x0000040c0e0f7981 */ /* 0x000ea8000c1e1900 */
[----:B------:R-:W3:Y:S01]  /*1170*/  LDG.E R11, desc[UR12][R10.64] ;  /* 0x0000000c0a0b7981 */ /* 0x000ee2000c1e1900 */
[C---:B--2---:R-:W-:Y:S02]  /*1180*/  IMAD.IADD R19, R0.reuse, 0x1, R15 ;  /* 0x0000000100137824 */ /* 0x044fe400078e020f */
[----:B---3--:R-:W-:-:S03]  /*1190*/  IMAD.IADD R12, R0, 0x1, R11 ;  /* 0x00000001000c7824 */ /* 0x008fc600078e020b */
[----:B------:R-:W-:Y:S02]  /*11a0*/  ISETP.GE.AND P2, PT, R19, UR10, PT ;  /* 0x0000000a13007c0c */ /* 0x000fe4000bf46270 */
[----:B------:R-:W-:-:S11]  /*11b0*/  ISETP.GE.AND P1, PT, R12, UR10, PT ;  /* 0x0000000a0c007c0c */ /* 0x000fd6000bf26270 */
[----:B------:R-:W0:Y:S01]  /*11c0*/  @P2 LDC.64 R4, c[0x0][0x380] ;  /* 0x0000e000ff042b82 */ /* 0x000e220000000a00 */
[----:B------:R-:W-:-:S04]  /*11d0*/  @P2 VIADD R13, R19, -UR10 ;  /* 0x8000000a130d2c36 */ /* 0x000fc80008000000 */
[-C--:B------:R-:W-:Y:S02]  /*11e0*/  @P2 IMAD R16, R13, R2.reuse, RZ ;  /* 0x000000020d102224 */ /* 0x080fe400078e02ff */
[----:B------:R-:W-:Y:S01]  /*11f0*/  @P1 VIADD R13, R12, -UR10 ;  /* 0x8000000a0c0d1c36 */ /* 0x000fe20008000000 */
[----:B------:R-:W1:Y:S02]  /*1200*/  @P1 LDC.64 R8, c[0x0][0x380] ;  /* 0x0000e000ff081b82 */ /* 0x000e640000000a00 */
[----:B------:R-:W-:Y:S01]  /*1210*/  @P2 IADD3 R17, P3, PT, R16, R7, RZ ;  /* 0x0000000710112210 */ /* 0x000fe20007f7e0ff */
[----:B------:R-:W-:-:S03]  /*1220*/  @P1 IMAD R13, R13, R2, R7 ;  /* 0x000000020d0d1224 */ /* 0x000fc600078e0207 */
[----:B------:R-:W-:Y:S02]  /*1230*/  @P2 LEA.HI.X.SX32 R16, R16, RZ, 0x1, P3 ;  /* 0x000000ff10102211 */ /* 0x000fe400018f0eff */
[----:B0-----:R-:W-:-:S04]  /*1240*/  @P2 LEA R10, P3, R17, R4, 0x2 ;  /* 0x00000004110a2211 */ /* 0x001fc800078610ff */
[----:B------:R-:W-:Y:S02]  /*1250*/  @P2 LEA.HI.X R11, R17, R5, R16, 0x2, P3 ;  /* 0x00000005110b2211 */ /* 0x000fe400018f1410 */
[----:B------:R-:W0:Y:S01]  /*1260*/  @!P2 LDC.64 R4, c[0x0][0x388] ;  /* 0x0000e200ff04ab82 */ /* 0x000e220000000a00 */
[----:B-1----:R-:W-:Y:S02]  /*1270*/  @P1 IMAD.WIDE R14, R13, 0x4, R8 ;  /* 0x000000040d0e1825 */ /* 0x002fe400078e0208 */
[----:B------:R-:W2:Y:S04]  /*1280*/  @P2 LDG.E R10, desc[UR12][R10.64+0x4] ;  /* 0x0000040c0a0a2981 */ /* 0x000ea8000c1e1900 */
[----:B------:R-:W3:Y:S01]  /*1290*/  @P1 LDG.E R15, desc[UR12][R14.64] ;  /* 0x0000000c0e0f1981 */ /* 0x000ee2000c1e1900 */
[----:B------:R-:W1:Y:S01]  /*12a0*/  @!P1 LDC.64 R8, c[0x0][0x388] ;  /* 0x0000e200ff089b82 */ /* 0x000e620000000a00 */
[----:B------:R-:W-:-:S02]  /*12b0*/  @!P2 IMAD R16, R19, R2, RZ ;  /* 0x000000021310a224 */ /* 0x000fc400078e02ff */
[----:B------:R-:W-:-:S03]  /*12c0*/  @!P1 IMAD R13, R12, R2, R7 ;  /* 0x000000020c0d9224 */ /* 0x000fc600078e0207 */
[----:B------:R-:W-:-:S04]  /*12d0*/  @!P2 IADD3 R17, P3, PT, R16, R7, RZ ;  /* 0x000000071011a210 */ /* 0x000fc80007f7e0ff */
[----:B------:R-:W-:Y:S02]  /*12e0*/  @!P2 LEA.HI.X.SX32 R16, R16, RZ, 0x1, P3 ;  /* 0x000000ff1010a211 */ /* 0x000fe400018f0eff */
[----:B0-----:R-:W-:-:S04]  /*12f0*/  @!P2 LEA R4, P3, R17, R4, 0x2 ;  /* 0x000000041104a211 */ /* 0x001fc800078610ff */
[----:B------:R-:W-:Y:S01]  /*1300*/  @!P2 LEA.HI.X R5, R17, R5, R16, 0x2, P3 ;  /* 0x000000051105a211 */ /* 0x000fe200018f1410 */
[----:B-1----:R-:W-:-:S04]  /*1310*/  @!P1 IMAD.WIDE R8, R13, 0x4, R8 ;  /* 0x000000040d089825 */ /* 0x002fc800078e0208 */
[----:B------:R-:W2:Y:S04]  /*1320*/  @!P2 LDG.E R10, desc[UR12][R4.64+0x4] ;  /* 0x0000040c040aa981 */ /* 0x000ea8000c1e1900 */
[----:B------:R-:W3:Y:S01]  /*1330*/  @!P1 LDG.E R15, desc[UR12][R8.64] ;  /* 0x0000000c080f9981 */ /* 0x000ee2000c1e1900 */
[----:B------:R-:W-:Y:S02]  /*1340*/  VIADD R7, R7, 0x2 ;  /* 0x0000000207077836 */ /* 0x000fe40000000000 */
[----:B---3--:R-:W-:-:S04]  /*1350*/  FADD R15, R22, R15 ;  /* 0x0000000f160f7221 */ /* 0x008fc80000000000 */
[----:B--2---:R-:W-:-:S07]  /*1360*/  FADD R22, R15, R10 ;  /* 0x0000000a0f167221 */ /* 0x004fce0000000000 */
.L_x_7:
[----:B------:R-:W-:Y:S05]  /*1370*/  BSYNC.RECONVERGENT B1 ;  /* 0x0000000000017941 */ /* 0x000fea0003800200 */
.L_x_6:
[----:B------:R-:W-:Y:S05]  /*1380*/  @P0 BRA `(.L_x_5) ;  /* 0x0000000000400947 */ /* 0x000fea0003800000 */
[----:B------:R-:W0:Y:S01]  /*1390*/  LDC.64 R4, c[0x0][0x398] ;  /* 0x0000e600ff047b82 */ /* 0x000e220000000a00 */
[----:B------:R-:W-:-:S04]  /*13a0*/  IMAD.IADD R9, R6, 0x1, R7 ;  /* 0x0000000106097824 */ /* 0x000fc800078e0207 */
[----:B0-----:R-:W-:-:S06]  /*13b0*/  IMAD.WIDE.U32 R4, R9, 0x4, R4 ;  /* 0x0000000409047825 */ /* 0x001fcc00078e0004 */
[----:B------:R-:W2:Y:S02]  /*13c0*/  LDG.E R5, desc[UR12][R4.64] ;  /* 0x0000000c04057981 */ /* 0x000ea4000c1e1900 */
[----:B--2---:R-:W-:-:S05]  /*13d0*/  IMAD.IADD R12, R0, 0x1, R5 ;  /* 0x00000001000c7824 */ /* 0x004fca00078e0205 */
[----:B------:R-:W-:-:S13]  /*13e0*/  ISETP.GE.AND P0, PT, R12, UR10, PT ;  /* 0x0000000a0c007c0c */ /* 0x000fda000bf06270 */
[----:B------:R-:W0:Y:S01]  /*13f0*/  @P0 LDC.64 R8, c[0x0][0x380] ;  /* 0x0000e000ff080b82 */ /* 0x000e220000000a00 */
[----:B------:R-:W-:-:S04]  /*1400*/  @P0 VIADD R6, R12, -UR10 ;  /* 0x8000000a0c060c36 */ /* 0x000fc80008000000 */
[----:B------:R-:W-:-:S04]  /*1410*/  @P0 IMAD R11, R6, R2, R7 ;  /* 0x00000002060b0224 */ /* 0x000fc800078e0207 */
[----:B0-----:R-:W-:Y:S02]  /*1420*/  @P0 IMAD.WIDE R8, R11, 0x4, R8 ;  /* 0x000000040b080825 */ /* 0x001fe400078e0208 */
[----:B------:R-:W0:Y:S03]  /*1430*/  @!P0 LDC.64 R10, c[0x0][0x388] ;  /* 0x0000e200ff0a8b82 */ /* 0x000e260000000a00 */
[----:B------:R-:W2:Y:S01]  /*1440*/  @P0 LDG.E R13, desc[UR12][R8.64] ;  /* 0x0000000c080d0981 */ /* 0x000ea2000c1e1900 */
[----:B------:R-:W-:-:S04]  /*1450*/  @!P0 IMAD R7, R12, R2, R7 ;  /* 0x000000020c078224 */ /* 0x000fc800078e0207 */
[----:B0-----:R-:W-:-:S05]  /*1460*/  @!P0 IMAD.WIDE R6, R7, 0x4, R10 ;  /* 0x0000000407068825 */ /* 0x001fca00078e020a */
[----:B------:R-:W2:Y:S02]  /*1470*/  @!P0 LDG.E R13, desc[UR12][R6.64] ;  /* 0x0000000c060d8981 */ /* 0x000ea4000c1e1900 */
[----:B--2---:R-:W-:-:S07]  /*1480*/  FADD R22, R22, R13 ;  /* 0x0000000d16167221 */ /* 0x004fce0000000000 */
.L_x_5:
[----:B------:R-:W-:Y:S05]  /*1490*/  BSYNC.RECONVERGENT B0 ;  /* 0x0000000000007941 */ /* 0x000fea0003800200 */
.L_x_1:
[----:B------:R-:W0:Y:S01]  /*14a0*/  LDC.64 R4, c[0x0][0x3a8] ;  /* 0x0000ea00ff047b82 */ /* 0x000e220000000a00 */
[----:B------:R-:W-:-:S04]  /*14b0*/  IMAD R3, R3, UR10, R0 ;  /* 0x0000000a03037c24 */ /* 0x000fc8000f8e0200 */
[----:B0-----:R-:W-:-:S05]  /*14c0*/  IMAD.WIDE R2, R3, 0x4, R4 ;  /* 0x0000000403027825 */ /* 0x001fca00078e0204 */
[----:B------:R-:W-:Y:S01]  /*14d0*/  STG.E desc[UR12][R2.64], R22 ;  /* 0x0000001602007986 */ /* 0x000fe2000c10190c */
[----:B------:R-:W-:Y:S05]  /*14e0*/  EXIT ;  /* 0x000000000000794d */ /* 0x000fea0003800000 */
.L_x_8:
        /* <DEDUP_REMOVED lines=9> */
.L_x_37:


//--------------------- .text._Z15Do_downsamp_GPUPfS_iii --------------------------
	.section	.text._Z15Do_downsamp_GPUPfS_iii,"ax",@progbits
	.align	128
        .global         _Z15Do_downsamp_GPUPfS_iii
        .type           _Z15Do_downsamp_GPUPfS_iii,@function
        .size           _Z15Do_downsamp_GPUPfS_iii,(.L_x_35 - _Z15Do_downsamp_GPUPfS_iii)
        .other          _Z15Do_downsamp_GPUPfS_iii,@"STO_CUDA_ENTRY STV_DEFAULT"
_Z15Do_downsamp_GPUPfS_iii:
.text._Z15Do_downsamp_GPUPfS_iii:
        /* <DEDUP_REMOVED lines=8> */
[----:B------:R-:W0:Y:S01]  /*0080*/  LDC R2, c[0x0][0x398] ;  /* 0x0000e600ff027b82 */ /* 0x000e220000000800 */
[----:B------:R-:W1:Y:S01]  /*0090*/  LDCU.64 UR6, c[0x0][0x358] ;  /* 0x00006b00ff0677ac */ /* 0x000e620008000a00 */
[----:B------:R-:W-:-:S06]  /*00a0*/  HFMA2 R6, -RZ, RZ, 0, 0 ;  /* 0x00000000ff067431 */ /* 0x000fcc00000001ff */
[----:B------:R-:W2:Y:S08]  /*00b0*/  LDC R0, c[0x0][0x390] ;  /* 0x0000e400ff007b82 */ /* 0x000eb00000000800 */
[----:B------:R-:W3:Y:S01]  /*00c0*/  S2UR UR4, SR_CTAID.Y ;  /* 0x00000000000479c3 */ /* 0x000ee20000002600 */
[----:B0-----:R-:W-:Y:S01]  /*00d0*/  ISETP.GE.AND P0, PT, R2, 0x1, PT ;  /* 0x000000010200780c */ /* 0x001fe20003f06270 */
[----:B--2---:R-:W-:-:S05]  /*00e0*/  IMAD R3, R3, R0, RZ ;  /* 0x0000000003037224 */ /* 0x004fca00078e02ff */
[C---:B---3--:R-:W-:Y:S01]  /*00f0*/  IADD3 R4, PT, PT, R3.reuse, UR4, RZ ;  /* 0x0000000403047c10 */ /* 0x048fe2000fffe0ff */
[----:B------:R-:W-:-:S06]  /*0100*/  IMAD R7, R3, R2, UR4 ;  /* 0x0000000403077e24 */ /* 0x000fcc000f8e0202 */
[----:B-1----:R-:W-:Y:S05]  /*0110*/  @!P0 BRA `(.L_x_9) ;  /* 0x0000000400e48947 */ /* 0x002fea0003800000 */
[C---:B------:R-:W-:Y:S02]  /*0120*/  ISETP.GE.U32.AND P0, PT, R2.reuse, 0x10, PT ;  /* 0x000000100200780c */ /* 0x040fe40003f06070 */
[----:B------:R-:W-:Y:S02]  /*0130*/  LOP3.LUT R5, R2, 0xf, RZ, 0xc0, !PT ;  /* 0x0000000f02057812 */ /* 0x000fe400078ec0ff */
[----:B------:R-:W-:Y:S02]  /*0140*/  MOV R6, RZ ;  /* 0x000000ff00067202 */ /* 0x000fe40000000f00 */
[----:B------:R-:W-:-:S07]  /*0150*/  ISETP.NE.AND P1, PT, R5, RZ, PT ;  /* 0x000000ff0500720c */ /* 0x000fce0003f25270 */
[----:B------:R-:W-:Y:S06]  /*0160*/  @!P0 BRA `(.L_x_10) ;  /* 0x0000000000e08947 */ /* 0x000fec0003800000 */
[----:B------:R-:W-:Y:S02]  /*0170*/  LOP3.LUT R8, R2, 0x7ffffff0, RZ, 0xc0, !PT ;  /* 0x7ffffff002087812 */ /* 0x000fe400078ec0ff */
[----:B------:R-:W-:-:S03]  /*0180*/  MOV R6, RZ ;  /* 0x000000ff00067202 */ /* 0x000fc60000000f00 */
[----:B------:R-:W-:-:S07]  /*0190*/  IMAD.MOV R8, RZ, RZ, -R8 ;  /* 0x000000ffff087224 */ /* 0x000fce00078e0a08 */
.L_x_11:
[----:B------:R-:W0:Y:S02]  /*01a0*/  LDC.64 R12, c[0x0][0x380] ;  /* 0x0000e000ff0c7b82 */ /* 0x000e240000000a00 */
[----:B0-----:R-:W-:-:S05]  /*01b0*/  IMAD.WIDE R12, R7, 0x4, R12 ;  /* 0x00000004070c7825 */ /* 0x001fca00078e020c */
[----:B------:R0:W2:Y:S01]  /*01c0*/  LDG.E R3, desc[UR6][R12.64] ;  /* 0x000000060c037981 */ /* 0x0000a2000c1e1900 */
[----:B------:R-:W-:-:S04]  /*01d0*/  IMAD.WIDE R28, R0, 0x4, R12 ;  /* 0x00000004001c7825 */ /* 0x000fc800078e020c */
[C---:B------:R-:W-:Y:S02]  /*01e0*/  IMAD.WIDE R14, R0.reuse, 0x4, R28 ;  /* 0x00000004000e7825 */ /* 0x040fe400078e021c */
[----:B------:R-:W3:Y:S02]  /*01f0*/  LDG.E R28, desc[UR6][R28.64] ;  /* 0x000000061c1c7981 */ /* 0x000ee4000c1e1900 */
[C---:B------:R-:W-:Y:S02]  /*0200*/  IMAD.WIDE R22, R0.reuse, 0x4, R14 ;  /* 0x0000000400167825 */ /* 0x040fe400078e020e */
[----:B------:R1:W4:Y:S04]  /*0210*/  LDG.E R27, desc[UR6][R14.64] ;  /* 0x000000060e1b7981 */ /* 0x000328000c1e1900 */
[----:B------:R-:W5:Y:S01]  /*0220*/  LDG.E R26, desc[UR6][R22.64] ;  /* 0x00000006161a7981 */ /* 0x000f62000c1e1900 */
[----:B------:R-:W-:-:S05]  /*0230*/  IMAD.WIDE R24, R0, 0x4, R22 ;  /* 0x0000000400187825 */ /* 0x000fca00078e0216 */
[----:B------:R-:W5:Y:S01]  /*0240*/  LDG.E R11, desc[UR6][R24.64] ;  /* 0x00000006180b7981 */ /* 0x000f62000c1e1900 */
[----:B------:R-:W-:-:S05]  /*0250*/  IMAD.WIDE R20, R0, 0x4, R24 ;  /* 0x0000000400147825 */ /* 0x000fca00078e0218 */
[----:B------:R-:W5:Y:S01]  /*0260*/  LDG.E R10, desc[UR6][R20.64] ;  /* 0x00000006140a7981 */ /* 0x000f62000c1e1900 */
[----:B0-----:R-:W-:-:S05]  /*0270*/  IMAD.WIDE R12, R0, 0x4, R20 ;  /* 0x00000004000c7825 */ /* 0x001fca00078e0214 */
[----:B------:R0:W5:Y:S01]  /*0280*/  LDG.E R9, desc[UR6][R12.64] ;  /* 0x000000060c097981 */ /* 0x000162000c1e1900 */
[----:B------:R-:W-:-:S04]  /*0290*/  IMAD.WIDE R18, R0, 0x4, R12 ;  /* 0x0000000400127825 */ /* 0x000fc800078e020c */
[C---:B------:R-:W-:Y:S02]  /*02a0*/  IMAD.WIDE R16, R0.reuse, 0x4, R18 ;  /* 0x0000000400107825 */ /* 0x040fe400078e0212 */
[----:B------:R-:W5:Y:S02]  /*02b0*/  LDG.E R18, desc[UR6][R18.64] ;  /* 0x0000000612127981 */ /* 0x000f64000c1e1900 */
[C---:B-1----:R-:W-:Y:S02]  /*02c0*/  IMAD.WIDE R14, R0.reuse, 0x4, R16 ;  /* 0x00000004000e7825 */ /* 0x042fe400078e0210 */
[----:B------:R-:W5:Y:S02]  /*02d0*/  LDG.E R16, desc[UR6][R16.64] ;  /* 0x0000000610107981 */ /* 0x000f64000c1e1900 */
[C---:B0-----:R-:W-:Y:S02]  /*02e0*/  IMAD.WIDE R12, R0.reuse, 0x4, R14 ;  /* 0x00000004000c7825 */ /* 0x041fe400078e020e */
[----:B------:R-:W5:Y:S02]  /*02f0*/  LDG.E R29, desc[UR6][R14.64] ;  /* 0x000000060e1d7981 */ /* 0x000f64000c1e1900 */
[----:B------:R-:W-:-:S02]  /*0300*/  IMAD.WIDE R20, R0, 0x4, R12 ;  /* 0x0000000400147825 */ /* 0x000fc400078e020c */
[----:B------:R0:W5:Y:S02]  /*0310*/  LDG.E R17, desc[UR6][R12.64] ;  /* 0x000000060c117981 */ /* 0x000164000c1e1900 */
[C---:B------:R-:W-:Y:S02]  /*0320*/  IMAD.WIDE R22, R0.reuse, 0x4, R20 ;  /* 0x0000000400167825 */ /* 0x040fe400078e0214 */
[----:B------:R-:W5:Y:S02]  /*0330*/  LDG.E R20, desc[UR6][R20.64] ;  /* 0x0000000614147981 */ /* 0x000f64000c1e1900 */
[C---:B------:R-:W-:Y:S02]  /*0340*/  IMAD.WIDE R24, R0.reuse, 0x4, R22 ;  /* 0x0000000400187825 */ /* 0x040fe400078e0216 */
[----:B------:R-:W5:Y:S02]  /*0350*/  LDG.E R22, desc[UR6][R22.64] ;  /* 0x0000000616167981 */ /* 0x000f64000c1e1900 */
[----:B0-----:R-:W-:-:S02]  /*0360*/  IMAD.WIDE R12, R0, 0x4, R24 ;  /* 0x00000004000c7825 */ /* 0x001fc400078e0218 */
[----:B------:R-:W5:Y:S02]  /*0370*/  LDG.E R24, desc[UR6][R24.64] ;  /* 0x0000000618187981 */ /* 0x000f64000c1e1900 */
[----:B------:R-:W-:Y:S02]  /*0380*/  IMAD.WIDE R14, R0, 0x4, R12 ;  /* 0x00000004000e7825 */ /* 0x000fe400078e020c */
[----:B------:R-:W5:Y:S04]  /*0390*/  LDG.E R19, desc[UR6][R12.64] ;  /* 0x000000060c137981 */ /* 0x000f68000c1e1900 */
[----:B------:R-:W5:Y:S01]  /*03a0*/  LDG.E R14, desc[UR6][R14.64] ;  /* 0x000000060e0e7981 */ /* 0x000f62000c1e1900 */
[----:B------:R-:W-:-:S04]  /*03b0*/  IADD3 R8, PT, PT, R8, 0x10, RZ ;  /* 0x0000001008087810 */ /* 0x000fc80007ffe0ff */
[----:B------:R-:W-:Y:S02]  /*03c0*/  ISETP.NE.AND P0, PT, R8, RZ, PT ;  /* 0x000000ff0800720c */ /* 0x000fe40003f05270 */
[----:B------:R-:W-:Y:S01]  /*03d0*/  LEA R7, R0, R7, 0x4 ;  /* 0x0000000700077211 */ /* 0x000fe200078e20ff */
[----:B--2---:R-:W-:-:S04]  /*03e0*/  FADD R3, R3, R6 ;  /* 0x0000000603037221 */ /* 0x004fc80000000000 */
[----:B---3--:R-:W-:-:S04]  /*03f0*/  FADD R28, R3, R28 ;  /* 0x0000001c031c7221 */ /* 0x008fc80000000000 */
[----:B----4-:R-:W-:-:S04]  /*0400*/  FADD R27, R28, R27 ;  /* 0x0000001b1c1b7221 */ /* 0x010fc80000000000 */
[----:B-----5:R-:W-:-:S04]  /*0410*/  FADD R26, R27, R26 ;  /* 0x0000001a1b1a7221 */ /* 0x020fc80000000000 */
[----:B------:R-:W-:-:S04]  /*0420*/  FADD R11, R26, R11 ;  /* 0x0000000b1a0b7221 */ /* 0x000fc80000000000 */
        /* <DEDUP_REMOVED lines=10> */
[----:B------:R-:W-:Y:S01]  /*04d0*/  FADD R6, R19, R14 ;  /* 0x0000000e13067221 */ /* 0x000fe20000000000 */
[----:B------:R-:W-:Y:S06]  /*04e0*/  @P0 BRA `(.L_x_11) ;  /* 0xfffffffc002c0947 */ /* 0x000fec000383ffff */
.L_x_10:
[----:B------:R-:W-:Y:S05]  /*04f0*/  @!P1 BRA `(.L_x_9) ;  /* 0x0000000000ec9947 */ /* 0x000fea0003800000 */
[----:B------:R-:W-:Y:S02]  /*0500*/  ISETP.GE.U32.AND P0, PT, R5, 0x8, PT ;  /* 0x000000080500780c */ /* 0x000fe40003f06070 */
[----:B------:R-:W-:-:S04]  /*0510*/  LOP3.LUT R3, R2, 0x7, RZ, 0xc0, !PT ;  /* 0x0000000702037812 */ /* 0x000fc800078ec0ff */
[----:B------:R-:W-:-:S07]  /*0520*/  ISETP.NE.AND P1, PT, R3, RZ, PT ;  /* 0x000000ff0300720c */ /* 0x000fce0003f25270 */
[----:B------:R-:W-:Y:S06]  /*0530*/  @!P0 BRA `(.L_x_12) ;  /* 0x0000000000688947 */ /* 0x000fec0003800000 */
[----:B------:R-:W0:Y:S02]  /*0540*/  LDC.64 R16, c[0x0][0x380] ;  /* 0x0000e000ff107b82 */ /* 0x000e240000000a00 */
[----:B0-----:R-:W-:-:S04]  /*0550*/  IMAD.WIDE R16, R7, 0x4, R16 ;  /* 0x0000000407107825 */ /* 0x001fc800078e0210 */
[C---:B------:R-:W-:Y:S02]  /*0560*/  IMAD.WIDE R18, R0.reuse, 0x4, R16 ;  /* 0x0000000400127825 */ /* 0x040fe400078e0210 */
[----:B------:R-:W2:Y:S02]  /*0570*/  LDG.E R17, desc[UR6][R16.64] ;  /* 0x0000000610117981 */ /* 0x000ea4000c1e1900 */
[C---:B------:R-:W-:Y:S02]  /*0580*/  IMAD.WIDE R20, R0.reuse, 0x4, R18 ;  /* 0x0000000400147825 */ /* 0x040fe400078e0212 */
[----:B------:R-:W3:Y:S02]  /*0590*/  LDG.E R18, desc[UR6][R18.64] ;  /* 0x0000000612127981 */ /* 0x000ee4000c1e1900 */
[C---:B------:R-:W-:Y:S02]  /*05a0*/  IMAD.WIDE R8, R0.reuse, 0x4, R20 ;  /* 0x0000000400087825 */ /* 0x040fe400078e0214 */
[----:B------:R-:W4:Y:S02]  /*05b0*/  LDG.E R20, desc[UR6][R20.64] ;  /* 0x0000000614147981 */ /* 0x000f24000c1e1900 */
[----:B------:R-:W-:-:S02]  /*05c0*/  IMAD.WIDE R22, R0, 0x4, R8 ;  /* 0x0000000400167825 */ /* 0x000fc400078e0208 */
[----:B------:R-:W5:Y:S02]  /*05d0*/  LDG.E R8, desc[UR6][R8.64] ;  /* 0x0000000608087981 */ /* 0x000f64000c1e1900 */
[C---:B------:R-:W-:Y:S02]  /*05e0*/  IMAD.WIDE R10, R0.reuse, 0x4, R22 ;  /* 0x00000004000a7825 */ /* 0x040fe400078e0216 */
[----:B------:R-:W5:Y:S02]  /*05f0*/  LDG.E R22, desc[UR6][R22.64] ;  /* 0x0000000616167981 */ /* 0x000f64000c1e1900 */
[C---:B------:R-:W-:Y:S02]  /*0600*/  IMAD.WIDE R12, R0.reuse, 0x4, R10 ;  /* 0x00000004000c7825 */ /* 0x040fe400078e020a */
[----:B------:R-:W5:Y:S02]  /*0610*/  LDG.E R10, desc[UR6][R10.64] ;  /* 0x000000060a0a7981 */ /* 0x000f64000c1e1900 */
[----:B------:R-:W-:-:S02]  /*0620*/  IMAD.WIDE R14, R0, 0x4, R12 ;  /* 0x00000004000e7825 */ /* 0x000fc400078e020c */
[----:B------:R-:W5:Y:S04]  /*0630*/  LDG.E R12, desc[UR6][R12.64] ;  /* 0x000000060c0c7981 */ /* 0x000f68000c1e1900 */
[----:B------:R-:W5:Y:S01]  /*0640*/  LDG.E R14, desc[UR6][R14.64] ;  /* 0x000000060e0e7981 */ /* 0x000f62000c1e1900 */
        /* <DEDUP_REMOVED lines=8> */
[----:B------:R-:W-:-:S07]  /*06d0*/  FADD R6, R17, R14 ;  /* 0x0000000e11067221 */ /* 0x000fce0000000000 */
.L_x_12:
        /* <DEDUP_REMOVED lines=12> */
[----:B------:R-:W4:Y:S04]  /*07a0*/  LDG.E R13, desc[UR6][R12.64] ;  /* 0x000000060c0d7981 */ /* 0x000f28000c1e1900 */
[----:B------:R-:W5:Y:S01]  /*07b0*/  LDG.E R15, desc[UR6][R14.64] ;  /* 0x000000060e0f7981 */ /* 0x000f62000c1e1900 */
[----:B------:R-:W-:-:S02]  /*07c0*/  IMAD R7, R0, 0x4, R7 ;  /* 0x0000000400077824 */ /* 0x000fc400078e0207 */
[----:B--2---:R-:W-:-:S04]  /*07d0*/  FADD R6, R6, R9 ;  /* 0x0000000906067221 */ /* 0x004fc80000000000 */
[----:B---3--:R-:W-:-:S04]  /*07e0*/  FADD R6, R6, R11 ;  /* 0x0000000b06067221 */ /* 0x008fc80000000000 */
[----:B----4-:R-:W-:-:S04]  /*07f0*/  FADD R6, R6, R13 ;  /* 0x0000000d06067221 */ /* 0x010fc80000000000 */
[----:B-----5:R-:W-:-:S07]  /*0800*/  FADD R6, R6, R15 ;  /* 0x0000000f06067221 */ /* 0x020fce0000000000 */
.L_x_13:
[----:B------:R-:W-:Y:S05]  /*0810*/  @!P1 BRA `(.L_x_9) ;  /* 0x0000000000249947 */ /* 0x000fea0003800000 */
[----:B------:R-:W0:Y:S01]  /*0820*/  LDC.64 R8, c[0x0][0x380] ;  /* 0x0000e000ff087b82 */ /* 0x000e220000000a00 */
[----:B------:R-:W-:-:S07]  /*0830*/  IADD3 R5, PT, PT, -R5, RZ, RZ ;  /* 0x000000ff05057210 */ /* 0x000fce0007ffe1ff */
.L_x_14:
[----:B0-----:R-:W-:-:S06]  /*0840*/  IMAD.WIDE R10, R7, 0x4, R8 ;  /* 0x00000004070a7825 */ /* 0x001fcc00078e0208 */
[----:B------:R-:W2:Y:S01]  /*0850*/  LDG.E R11, desc[UR6][R10.64] ;  /* 0x000000060a0b7981 */ /* 0x000ea2000c1e1900 */
[----:B------:R-:W-:Y:S02]  /*0860*/  IADD3 R5, PT, PT, R5, 0x1, RZ ;  /* 0x0000000105057810 */ /* 0x000fe40007ffe0ff */
[----:B------:R-:W-:Y:S02]  /*0870*/  IADD3 R7, PT, PT, R7, R0, RZ ;  /* 0x0000000007077210 */ /* 0x000fe40007ffe0ff */
[----:B------:R-:W-:Y:S01]  /*0880*/  ISETP.NE.AND P0, PT, R5, RZ, PT ;  /* 0x000000ff0500720c */ /* 0x000fe20003f05270 */
[----:B--2---:R-:W-:-:S12]  /*0890*/  FADD R6, R11, R6 ;  /* 0x000000060b067221 */ /* 0x004fd80000000000 */
[----:B------:R-:W-:Y:S05]  /*08a0*/  @P0 BRA `(.L_x_14) ;  /* 0xfffffffc00e40947 */ /* 0x000fea000383ffff */
.L_x_9:
[----:B------:R-:W-:Y:S01]  /*08b0*/  I2FP.F32.S32 R0, R2 ;  /* 0x0000000200007245 */ /* 0x000fe20000201400 */
[----:B------:R-:W-:Y:S03]  /*08c0*/  BSSY.RECONVERGENT B0, `(.L_x_15) ;  /* 0x000000c000007945 */ /* 0x000fe60003800200 */
[----:B------:R-:W0:Y:S08]  /*08d0*/  MUFU.RCP R3, R0 ;  /* 0x0000000000037308 */ /* 0x000e300000001000 */
[----:B------:R-:W1:Y:S01]  /*08e0*/  FCHK P0, R6, R0 ;  /* 0x0000000006007302 */ /* 0x000e620000000000 */
[----:B0-----:R-:W-:-:S04]  /*08f0*/  FFMA R2, -R0, R3, 1 ;  /* 0x3f80000000027423 */ /* 0x001fc80000000103 */
[----:B------:R-:W-:-:S04]  /*0900*/  FFMA R3, R3, R2, R3 ;  /* 0x0000000203037223 */ /* 0x000fc80000000003 */
[----:B------:R-:W-:-:S04]  /*0910*/  FFMA R5, R3, R6, RZ ;  /* 0x0000000603057223 */ /* 0x000fc800000000ff */
[----:B------:R-:W-:-:S04]  /*0920*/  FFMA R2, -R0, R5, R6 ;  /* 0x0000000500027223 */ /* 0x000fc80000000106 */
[----:B------:R-:W-:Y:S01]  /*0930*/  FFMA R7, R3, R2, R5 ;  /* 0x0000000203077223 */ /* 0x000fe20000000005 */
[----:B-1----:R-:W-:Y:S06]  /*0940*/  @!P0 BRA `(.L_x_16) ;  /* 0x00000000000c8947 */ /* 0x002fec0003800000 */
[----:B------:R-:W-:-:S07]  /*0950*/  MOV R2, 0x970 ;  /* 0x0000097000027802 */ /* 0x000fce0000000f00 */
[----:B------:R-:W-:Y:S05]  /*0960*/  CALL.REL.NOINC `($__internal_0_$__cuda_sm3x_div_rn_noftz_f32_slowpath) ;  /* 0x0000000000187944 */ /* 0x000fea0003c00000 */
[----:B------:R-:W-:-:S07]  /*0970*/  IMAD.MOV.U32 R7, RZ, RZ, R0 ;  /* 0x000000ffff077224 */ /* 0x000fce00078e0000 */
.L_x_16:
[----:B------:R-:W-:Y:S05]  /*0980*/  BSYNC.RECONVERGENT B0 ;  /* 0x0000000000007941 */ /* 0x000fea0003800200 */
.L_x_15:
[----:B------:R-:W0:Y:S02]  /*0990*/  LDC.64 R2, c[0x0][0x388] ;  /* 0x0000e200ff027b82 */ /* 0x000e240000000a00 */
[----:B0-----:R-:W-:-:S05]  /*09a0*/  IMAD.WIDE R4, R4, 0x4, R2 ;  /* 0x0000000404047825 */ /* 0x001fca00078e0202 */
[----:B------:R-:W-:Y:S01]  /*09b0*/  STG.E desc[UR6][R4.64], R7 ;  /* 0x0000000704007986 */ /* 0x000fe2000c101906 */
[----:B------:R-:W-:Y:S05]  /*09c0*/  EXIT ;  /* 0x000000000000794d */ /* 0x000fea0003800000 */
        .weak           $__internal_0_$__cuda_sm3x_div_rn_noftz_f32_slowpath
        .type           $__internal_0_$__cuda_sm3x_div_rn_noftz_f32_slowpath,@function
        .size           $__internal_0_$__cuda_sm3x_div_rn_noftz_f32_slowpath,(.L_x_35 - $__internal_0_$__cuda_sm3x_div_rn_noftz_f32_slowpath)
$__internal_0_$__cuda_sm3x_div_rn_noftz_f32_slowpath:
[----:B------:R-:W-:Y:S01]  /*09d0*/  SHF.R.U32.HI R5, RZ, 0x17, R0 ;  /* 0x00000017ff057819 */ /* 0x000fe20000011600 */
[----:B------:R-:W-:Y:S01]  /*09e0*/  BSSY.RECONVERGENT B1, `(.L_x_17) ;  /* 0x0000063000017945 */ /* 0x000fe20003800200 */
[----:B------:R-:W-:Y:S02]  /*09f0*/  SHF.R.U32.HI R3, RZ, 0x17, R6 ;  /* 0x00000017ff037819 */ /* 0x000fe40000011606 */
[----:B------:R-:W-:Y:S02]  /*0a00*/  LOP3.LUT R5, R5, 0xff, RZ, 0xc0, !PT ;  /* 0x000000ff05057812 */ /* 0x000fe400078ec0ff */
[----:B------:R-:W-:Y:S02]  /*0a10*/  LOP3.LUT R10, R3, 0xff, RZ, 0xc0, !PT ;  /* 0x000000ff030a7812 */ /* 0x000fe400078ec0ff */
[----:B------:R-:W-:Y:S02]  /*0a20*/  IADD3 R8, PT, PT, R5, -0x1, RZ ;  /* 0xffffffff05087810 */ /* 0x000fe40007ffe0ff */
[----:B------:R-:W-:-:S02]  /*0a30*/  IADD3 R9, PT, PT, R10, -0x1, RZ ;  /* 0xffffffff0a097810 */ /* 0x000fc40007ffe0ff */
[----:B------:R-:W-:Y:S02]  /*0a40*/  ISETP.GT.U32.AND P0, PT, R8, 0xfd, PT ;  /* 0x000000fd0800780c */ /* 0x000fe40003f04070 */
[----:B------:R-:W-:Y:S02]  /*0a50*/  MOV R3, R0 ;  /* 0x0000000000037202 */ /* 0x000fe40000000f00 */
[----:B------:R-:W-:-:S13]  /*0a60*/  ISETP.GT.U32.OR P0, PT, R9, 0xfd, P0 ;  /* 0x000000fd0900780c */ /* 0x000fda0000704470 */
[----:B------:R-:W-:Y:S01]  /*0a70*/  @!P0 IMAD.MOV.U32 R7, RZ, RZ, RZ ;  /* 0x000000ffff078224 */ /* 0x000fe200078e00ff */
[----:B------:R-:W-:Y:S06]  /*0a80*/  @!P0 BRA `(.L_x_18) ;  /* 0x00000000005c8947 */ /* 0x000fec0003800000 */
[----:B------:R-:W-:Y:S02]  /*0a90*/  FSETP.GTU.FTZ.AND P0, PT, |R6|, +INF , PT ;  /* 0x7f8000000600780b */ /* 0x000fe40003f1c200 */
[----:B------:R-:W-:-:S04]  /*0aa0*/  FSETP.GTU.FTZ.AND P1, PT, |R0|, +INF , PT ;  /* 0x7f8000000000780b */ /* 0x000fc80003f3c200 */
[----:B------:R-:W-:-:S13]  /*0ab0*/  PLOP3.LUT P0, PT, P0, P1, PT, 0xf8, 0x8f ;  /* 0x00000000008f781c */ /* 0x000fda0000703f70 */
[----:B------:R-:W-:Y:S05]  /*0ac0*/  @P0 BRA `(.L_x_19) ;  /* 0x00000004004c0947 */ /* 0x000fea0003800000 */
[----:B------:R-:W-:-:S13]  /*0ad0*/  LOP3.LUT P0, RZ, R3, 0x7fffffff, R6, 0xc8, !PT ;  /* 0x7fffffff03ff7812 */ /* 0x000fda000780c806 */
[----:B------:R-:W-:Y:S05]  /*0ae0*/  @!P0 BRA `(.L_x_20) ;  /* 0x00000004003c8947 */ /* 0x000fea0003800000 */
[----:B------:R-:W-:Y:S02]  /*0af0*/  FSETP.NEU.FTZ.AND P2, PT, |R6|, +INF , PT ;  /* 0x7f8000000600780b */ /* 0x000fe40003f5d200 */
[----:B------:R-:W-:Y:S02]  /*0b00*/  FSETP.NEU.FTZ.AND P1, PT, |R0|, +INF , PT ;  /* 0x7f8000000000780b */ /* 0x000fe40003f3d200 */
[----:B------:R-:W-:-:S11]  /*0b10*/  FSETP.NEU.FTZ.AND P0, PT, |R6|, +INF , PT ;  /* 0x7f8000000600780b */ /* 0x000fd60003f1d200 */
[----:B------:R-:W-:Y:S05]  /*0b20*/  @!P1 BRA !P2, `(.L_x_20) ;  /* 0x00000004002c9947 */ /* 0x000fea0005000000 */
[----:B------:R-:W-:-:S04]  /*0b30*/  LOP3.LUT P2, RZ, R6, 0x7fffffff, RZ, 0xc0, !PT ;  /* 0x7fffffff06ff7812 */ /* 0x000fc8000784c0ff */
[----:B------:R-:W-:-:S13]  /*0b40*/  PLOP3.LUT P1, PT, P1, P2, PT, 0x2f, 0xf2 ;  /* 0x0000000000f2781c */ /* 0x000fda0000f24577 */
[----:B------:R-:W-:Y:S05]  /*0b50*/  @P1 BRA `(.L_x_21) ;  /* 0x0000000400181947 */ /* 0x000fea0003800000 */
[----:B------:R-:W-:-:S04]  /*0b60*/  LOP3.LUT P1, RZ, R3, 0x7fffffff, RZ, 0xc0, !PT ;  /* 0x7fffffff03ff7812 */ /* 0x000fc8000782c0ff */
[----:B------:R-:W-:-:S13]  /*0b70*/  PLOP3.LUT P0, PT, P0, P1, PT, 0x2f, 0xf2 ;  /* 0x0000000000f2781c */ /* 0x000fda0000702577 */
[----:B------:R-:W-:Y:S05]  /*0b80*/  @P0 BRA `(.L_x_22) ;  /* 0x0000000400000947 */ /* 0x000fea0003800000 */
[----:B------:R-:W-:Y:S02]  /*0b90*/  ISETP.GE.AND P0, PT, R9, RZ, PT ;  /* 0x000000ff0900720c */ /* 0x000fe40003f06270 */
[----:B------:R-:W-:-:S11]  /*0ba0*/  ISETP.GE.AND P1, PT, R8, RZ, PT ;  /* 0x000000ff0800720c */ /* 0x000fd60003f26270 */
[----:B------:R-:W-:Y:S01]  /*0bb0*/  @P0 MOV R7, RZ ;  /* 0x000000ff00070202 */ /* 0x000fe20000000f00 */
[----:B------:R-:W-:Y:S01]  /*0bc0*/  @!P0 FFMA R6, R6, 1.84467440737095516160e+19, RZ ;  /* 0x5f80000006068823 */ /* 0x000fe200000000ff */
[----:B------:R-:W-:Y:S01]  /*0bd0*/  @!P0 MOV R7, 0xffffffc0 ;  /* 0xffffffc000078802 */ /* 0x000fe20000000f00 */
[----:B------:R-:W-:-:S03]  /*0be0*/  @!P1 FFMA R3, R0, 1.84467440737095516160e+19, RZ ;  /* 0x5f80000000039823 */ /* 0x000fc600000000ff */
[----:B------:R-:W-:-:S07]  /*0bf0*/  @!P1 IADD3 R7, PT, PT, R7, 0x40, RZ ;  /* 0x0000004007079810 */ /* 0x000fce0007ffe0ff */
.L_x_18:
[----:B------:R-:W-:Y:S01]  /*0c00*/  LEA R0, R5, 0xc0800000, 0x17 ;  /* 0xc080000005007811 */ /* 0x000fe200078eb8ff */
[----:B------:R-:W-:Y:S04]  /*0c10*/  BSSY.RECONVERGENT B2, `(.L_x_23) ;  /* 0x0000036000027945 */ /* 0x000fe80003800200 */
[----:B------:R-:W-:Y:S01]  /*0c20*/  IMAD.IADD R8, R3, 0x1, -R0 ;  /* 0x0000000103087824 */ /* 0x000fe200078e0a00 */
[----:B------:R-:W-:-:S03]  /*0c30*/  IADD3 R3, PT, PT, R10, -0x7f, RZ ;  /* 0xffffff810a037810 */ /* 0x000fc60007ffe0ff */
[----:B------:R-:W0:Y:S01]  /*0c40*/  MUFU.RCP R9, R8 ;  /* 0x0000000800097308 */ /* 0x000e220000001000 */
[----:B------:R-:W-:Y:S01]  /*0c50*/  FADD.FTZ R11, -R8, -RZ ;  /* 0x800000ff080b7221 */ /* 0x000fe20000010100 */
[----:B------:R-:W-:-:S03]  /*0c60*/  IMAD R0, R3, -0x800000, R6 ;  /* 0xff80000003007824 */ /* 0x000fc600078e0206 */
[----:B0-----:R-:W-:-:S04]  /*0c70*/  FFMA R10, R9, R11, 1 ;  /* 0x3f800000090a7423 */ /* 0x001fc8000000000b */
[----:B------:R-:W-:-:S04]  /*0c80*/  FFMA R13, R9, R10, R9 ;  /* 0x0000000a090d7223 */ /* 0x000fc80000000009 */
[----:B------:R-:W-:-:S04]  /*0c90*/  FFMA R6, R0, R13, RZ ;  /* 0x0000000d00067223 */ /* 0x000fc800000000ff */
[----:B------:R-:W-:-:S04]  /*0ca0*/  FFMA R9, R11, R6, R0 ;  /* 0x000000060b097223 */ /* 0x000fc80000000000 */
[----:B------:R-:W-:Y:S01]  /*0cb0*/  FFMA R10, R13, R9, R6 ;  /* 0x000000090d0a7223 */ /* 0x000fe20000000006 */
[----:B------:R-:W-:-:S03]  /*0cc0*/  IADD3 R6, PT, PT, R3, 0x7f, -R5 ;  /* 0x0000007f03067810 */ /* 0x000fc60007ffe805 */
[----:B------:R-:W-:Y:S01]  /*0cd0*/  FFMA R11, R11, R10, R0 ;  /* 0x0000000a0b0b7223 */ /* 0x000fe20000000000 */
[----:B------:R-:W-:-:S03]  /*0ce0*/  IADD3 R6, PT, PT, R6, R7, RZ ;  /* 0x0000000706067210 */ /* 0x000fc60007ffe0ff */
[----:B------:R-:W-:-:S05]  /*0cf0*/  FFMA R0, R13, R11, R10 ;  /* 0x0000000b0d007223 */ /* 0x000fca000000000a */
[----:B------:R-:W-:-:S04]  /*0d00*/  SHF.R.U32.HI R3, RZ, 0x17, R0 ;  /* 0x00000017ff037819 */ /* 0x000fc80000011600 */
[----:B------:R-:W-:-:S04]  /*0d10*/  LOP3.LUT R3, R3, 0xff, RZ, 0xc0, !PT ;  /* 0x000000ff03037812 */ /* 0x000fc800078ec0ff */
[----:B------:R-:W-:-:S04]  /*0d20*/  IADD3 R7, PT, PT, R3, R6, RZ ;  /* 0x0000000603077210 */ /* 0x000fc80007ffe0ff */
[----:B------:R-:W-:-:S04]  /*0d30*/  IADD3 R3, PT, PT, R7, -0x1, RZ ;  /* 0xffffffff07037810 */ /* 0x000fc80007ffe0ff */
[----:B------:R-:W-:-:S13]  /*0d40*/  ISETP.GE.U32.AND P0, PT, R3, 0xfe, PT ;  /* 0x000000fe0300780c */ /* 0x000fda0003f06070 */
[----:B------:R-:W-:Y:S05]  /*0d50*/  @!P0 BRA `(.L_x_24) ;  /* 0x0000000000808947 */ /* 0x000fea0003800000 */
[----:B------:R-:W-:-:S13]  /*0d60*/  ISETP.GT.AND P0, PT, R7, 0xfe, PT ;  /* 0x000000fe0700780c */ /* 0x000fda0003f04270 */
[----:B------:R-:W-:Y:S05]  /*0d70*/  @P0 BRA `(.L_x_25) ;  /* 0x00000000006c0947 */ /* 0x000fea0003800000 */
[----:B------:R-:W-:-:S13]  /*0d80*/  ISETP.GE.AND P0, PT, R7, 0x1, PT ;  /* 0x000000010700780c */ /* 0x000fda0003f06270 */
[----:B------:R-:W-:Y:S05]  /*0d90*/  @P0 BRA `(.L_x_26) ;  /* 0x0000000000740947 */ /* 0x000fea0003800000 */
[----:B------:R-:W-:Y:S02]  /*0da0*/  ISETP.GE.AND P0, PT, R7, -0x18, PT ;  /* 0xffffffe80700780c */ /* 0x000fe40003f06270 */
[----:B------:R-:W-:-:S11]  /*0db0*/  LOP3.LUT R0, R0, 0x80000000, RZ, 0xc0, !PT ;  /* 0x8000000000007812 */ /* 0x000fd600078ec0ff */
[----:B------:R-:W-:Y:S05]  /*0dc0*/  @!P0 BRA `(.L_x_26) ;  /* 0x0000000000688947 */ /* 0x000fea0003800000 */
[-CC-:B------:R-:W-:Y:S01]  /*0dd0*/  FFMA.RZ R3, R13, R11.reuse, R10.reuse ;  /* 0x0000000b0d037223 */ /* 0x180fe2000000c00a */
[----:B------:R-:W-:Y:S02]  /*0de0*/  VIADD R8, R7, 0x20 ;  /* 0x0000002007087836 */ /* 0x000fe40000000000 */
[-CC-:B------:R-:W-:Y:S01]  /*0df0*/  FFMA.RM R6, R13, R11.reuse, R10.reuse ;  /* 0x0000000b0d067223 */ /* 0x180fe2000000400a */
[----:B------:R-:W-:Y:S02]  /*0e00*/  ISETP.NE.AND P2, PT, R7, RZ, PT ;  /* 0x000000ff0700720c */ /* 0x000fe40003f45270 */
[----:B------:R-:W-:Y:S01]  /*0e10*/  LOP3.LUT R5, R3, 0x7fffff, RZ, 0xc0, !PT ;  /* 0x007fffff03057812 */ /* 0x000fe200078ec0ff */
[----:B------:R-:W-:Y:S01]  /*0e20*/  FFMA.RP R3, R13, R11, R10 ;  /* 0x0000000b0d037223 */ /* 0x000fe2000000800a */
[----:B------:R-:W-:Y:S02]  /*0e30*/  ISETP.NE.AND P1, PT, R7, RZ, PT ;  /* 0x000000ff0700720c */ /* 0x000fe40003f25270 */
[----:B------:R-:W-:-:S02]  /*0e40*/  LOP3.LUT R5, R5, 0x800000, RZ, 0xfc, !PT ;  /* 0x0080000005057812 */ /* 0x000fc400078efcff */
[----:B------:R-:W-:Y:S02]  /*0e50*/  IADD3 R7, PT, PT, -R7, RZ, RZ ;  /* 0x000000ff07077210 */ /* 0x000fe40007ffe1ff */
[----:B------:R-:W-:Y:S02]  /*0e60*/  SHF.L.U32 R8, R5, R8, RZ ;  /* 0x0000000805087219 */ /* 0x000fe400000006ff */
[----:B------:R-:W-:Y:S02]  /*0e70*/  FSETP.NEU.FTZ.AND P0, PT, R3, R6, PT ;  /* 0x000000060300720b */ /* 0x000fe40003f1d000 */
[----:B------:R-:W-:Y:S02]  /*0e80*/  SEL R6, R7, RZ, P2 ;  /* 0x000000ff07067207 */ /* 0x000fe40001000000 */
[----:B------:R-:W-:Y:S02]  /*0e90*/  ISETP.NE.AND P1, PT, R8, RZ, P1 ;  /* 0x000000ff0800720c */ /* 0x000fe40000f25270 */
[----:B------:R-:W-:-:S02]  /*0ea0*/  SHF.R.U32.HI R6, RZ, R6, R5 ;  /* 0x00000006ff067219 */ /* 0x000fc40000011605 */
[----:B------:R-:W-:Y:S02]  /*0eb0*/  PLOP3.LUT P0, PT, P0, P1, PT, 0xf8, 0x8f ;  /* 0x00000000008f781c */ /* 0x000fe40000703f70 */
[----:B------:R-:W-:Y:S02]  /*0ec0*/  SHF.R.U32.HI R8, RZ, 0x1, R6 ;  /* 0x00000001ff087819 */ /* 0x000fe40000011606 */
[----:B------:R-:W-:-:S04]  /*0ed0*/  SEL R3, RZ, 0x1, !P0 ;  /* 0x00000001ff037807 */ /* 0x000fc80004000000 */
[----:B------:R-:W-:-:S04]  /*0ee0*/  LOP3.LUT R3, R3, 0x1, R8, 0xf8, !PT ;  /* 0x0000000103037812 */ /* 0x000fc800078ef808 */
[----:B------:R-:W-:-:S04]  /*0ef0*/  LOP3.LUT R3, R3, R6, RZ, 0xc0, !PT ;  /* 0x0000000603037212 */ /* 0x000fc800078ec0ff */
[----:B------:R-:W-:-:S04]  /*0f00*/  IADD3 R3, PT, PT, R8, R3, RZ ;  /* 0x0000000308037210 */ /* 0x000fc80007ffe0ff */
[----:B------:R-:W-:Y:S01]  /*0f10*/  LOP3.LUT R0, R3, R0, RZ, 0xfc, !PT ;  /* 0x0000000003007212 */ /* 0x000fe200078efcff */
[----:B------:R-:W-:Y:S06]  /*0f20*/  BRA `(.L_x_26) ;  /* 0x0000000000107947 */ /* 0x000fec0003800000 */
.L_x_25:
[----:B------:R-:W-:-:S04]  /*0f30*/  LOP3.LUT R0, R0, 0x80000000, RZ, 0xc0, !PT ;  /* 0x8000000000007812 */ /* 0x000fc800078ec0ff */
[----:B------:R-:W-:Y:S01]  /*0f40*/  LOP3.LUT R0, R0, 0x7f800000, RZ, 0xfc, !PT ;  /* 0x7f80000000007812 */ /* 0x000fe200078efcff */
[----:B------:R-:W-:Y:S06]  /*0f50*/  BRA `(.L_x_26) ;  /* 0x0000000000047947 */ /* 0x000fec0003800000 */
.L_x_24:
[----:B------:R-:W-:-:S07]  /*0f60*/  LEA R0, R6, R0, 0x17 ;  /* 0x0000000006007211 */ /* 0x000fce00078eb8ff */
.L_x_26:
[----:B------:R-:W-:Y:S05]  /*0f70*/  BSYNC.RECONVERGENT B2 ;  /* 0x0000000000027941 */ /* 0x000fea0003800200 */
.L_x_23:
[----:B------:R-:W-:Y:S05]  /*0f80*/  BRA `(.L_x_27) ;  /* 0x0000000000207947 */ /* 0x000fea0003800000 */
.L_x_22:
[----:B------:R-:W-:-:S04]  /*0f90*/  LOP3.LUT R0, R3, 0x80000000, R6, 0x48, !PT ;  /* 0x8000000003007812 */ /* 0x000fc800078e4806 */
[----:B------:R-:W-:Y:S01]  /*0fa0*/  LOP3.LUT R0, R0, 0x7f800000, RZ, 0xfc, !PT ;  /* 0x7f80000000007812 */ /* 0x000fe200078efcff */
[----:B------:R-:W-:Y:S06]  /*0fb0*/  BRA `(.L_x_27) ;  /* 0x0000000000147947 */ /* 0x000fec0003800000 */
.L_x_21:
[----:B------:R-:W-:Y:S01]  /*0fc0*/  LOP3.LUT R0, R3, 0x80000000, R6, 0x48, !PT ;  /* 0x8000000003007812 */ /* 0x000fe200078e4806 */
[----:B------:R-:W-:Y:S06]  /*0fd0*/  BRA `(.L_x_27) ;  /* 0x00000000000c7947 */ /* 0x000fec0003800000 */
.L_x_20:
[----:B------:R-:W0:Y:S01]  /*0fe0*/  MUFU.RSQ R0, -QNAN ;  /* 0xffc0000000007908 */ /* 0x000e220000001400 */
[----:B------:R-:W-:Y:S05]  /*0ff0*/  BRA `(.L_x_27) ;  /* 0x0000000000047947 */ /* 0x000fea0003800000 */
.L_x_19:
[----:B------:R-:W-:-:S07]  /*1000*/  FADD.FTZ R0, R6, R0 ;  /* 0x0000000006007221 */ /* 0x000fce0000010000 */
.L_x_27:
[----:B------:R-:W-:Y:S05]  /*1010*/  BSYNC.RECONVERGENT B1 ;  /* 0x0000000000017941 */ /* 0x000fea0003800200 */
.L_x_17:
[----:B------:R-:W-:-:S04]  /*1020*/  HFMA2 R3, -RZ, RZ, 0, 0 ;  /* 0x00000000ff037431 */ /* 0x000fc800000001ff */
[----:B0-----:R-:W-:Y:S05]  /*1030*/  RET.REL.NODEC R2 `(_Z15Do_downsamp_GPUPfS_iii) ;  /* 0xffffffec02f07950 */ /* 0x001fea0003c3ffff */
.L_x_28:
        /* <DEDUP_REMOVED lines=12> */
.L_x_35:


//--------------------- .text._Z22Do_dedisp_subbands_GPUPfS_iiPiiS_i --------------------------
	.section	.text._Z22Do_dedisp_subbands_GPUPfS_iiPiiS_i,"ax",@progbits
	.align	128
        .global         _Z22Do_dedisp_subbands_GPUPfS_iiPiiS_i
        .type           _Z22Do_dedisp_subbands_GPUPfS_iiPiiS_i,@function
        .size           _Z22Do_dedisp_subbands_GPUPfS_iiPiiS_i,(.L_x_39 - _Z22Do_dedisp_subbands_GPUPfS_iiPiiS_i)
        .other          _Z22Do_dedisp_subbands_GPUPfS_iiPiiS_i,@"STO_CUDA_ENTRY STV_DEFAULT"
_Z22Do_dedisp_subbands_GPUPfS_iiPiiS_i:
.text._Z22Do_dedisp_subbands_GPUPfS_iiPiiS_i:
        /* <DEDUP_REMOVED lines=9> */
[----:B------:R-:W1:Y:S01]  /*0090*/  LDCU UR5, c[0x0][0x394] ;  /* 0x00007280ff0577ac */ /* 0x000e620008000800 */
[----:B------:R-:W2:Y:S01]  /*00a0*/  S2R R8, SR_CTAID.Y ;  /* 0x0000000000087919 */ /* 0x000ea20000002600 */
[----:B------:R-:W-:Y:S01]  /*00b0*/  IMAD.MOV.U32 R13, RZ, RZ, RZ ;  /* 0x000000ffff0d7224 */ /* 0x000fe200078e00ff */
[----:B------:R-:W3:Y:S01]  /*00c0*/  LDCU.64 UR6, c[0x0][0x358] ;  /* 0x00006b00ff0677ac */ /* 0x000ee20008000a00 */
[----:B-1----:R-:W-:Y:S01]  /*00d0*/  IMAD.U32 R2, RZ, RZ, UR5 ;  /* 0x00000005ff027e24 */ /* 0x002fe2000f8e00ff */
[----:B------:R-:W1:Y:S01]  /*00e0*/  LDCU UR5, c[0x0][0x3b0] ;  /* 0x00007600ff0577ac */ /* 0x000e620008000800 */
[----:B0-----:R-:W-:-:S04]  /*00f0*/  IABS R7, R9 ;  /* 0x0000000900077213 */ /* 0x001fc80000000000 */
[----:B------:R-:W0:Y:S08]  /*0100*/  I2F.RP R0, R7 ;  /* 0x0000000700007306 */ /* 0x000e300000209400 */
[----:B0-----:R-:W0:Y:S02]  /*0110*/  MUFU.RCP R0, R0 ;  /* 0x0000000000007308 */ /* 0x001e240000001000 */
[----:B0-----:R-:W-:Y:S01]  /*0120*/  VIADD R4, R0, 0xffffffe ;  /* 0x0ffffffe00047836 */ /* 0x001fe20000000000 */
[----:B------:R-:W-:-:S05]  /*0130*/  IABS R0, R2 ;  /* 0x0000000200007213 */ /* 0x000fca0000000000 */
[----:B------:R0:W4:Y:S02]  /*0140*/  F2I.FTZ.U32.TRUNC.NTZ R5, R4 ;  /* 0x0000000400057305 */ /* 0x000124000021f000 */
[----:B0-----:R-:W-:Y:S02]  /*0150*/  HFMA2 R4, -RZ, RZ, 0, 0 ;  /* 0x00000000ff047431 */ /* 0x001fe400000001ff */
[----:B----4-:R-:W-:-:S04]  /*0160*/  IMAD.MOV R6, RZ, RZ, -R5 ;  /* 0x000000ffff067224 */ /* 0x010fc800078e0a05 */
[----:B------:R-:W-:-:S04]  /*0170*/  IMAD R11, R6, R7, RZ ;  /* 0x00000007060b7224 */ /* 0x000fc800078e02ff */
[----:B------:R-:W-:-:S06]  /*0180*/  IMAD.HI.U32 R5, R5, R11, R4 ;  /* 0x0000000b05057227 */ /* 0x000fcc00078e0004 */
[----:B------:R-:W-:-:S04]  /*0190*/  IMAD.HI.U32 R4, R5, R0, RZ ;  /* 0x0000000005047227 */ /* 0x000fc800078e00ff */
[----:B------:R-:W-:-:S04]  /*01a0*/  IMAD.MOV R5, RZ, RZ, -R4 ;  /* 0x000000ffff057224 */ /* 0x000fc800078e0a04 */
[----:B------:R-:W-:Y:S02]  /*01b0*/  IMAD R0, R7, R5, R0 ;  /* 0x0000000507007224 */ /* 0x000fe400078e0200 */
[----:B--2---:R-:W-:-:S03]  /*01c0*/  IMAD R5, R8, UR4, R3 ;  /* 0x0000000408057c24 */ /* 0x004fc6000f8e0203 */
[----:B------:R-:W-:-:S13]  /*01d0*/  ISETP.GT.U32.AND P1, PT, R7, R0, PT ;  /* 0x000000000700720c */ /* 0x000fda0003f24070 */
[----:B------:R-:W-:Y:S02]  /*01e0*/  @!P1 IMAD.IADD R0, R0, 0x1, -R7 ;  /* 0x0000000100009824 */ /* 0x000fe400078e0a07 */
[----:B------:R-:W-:Y:S01]  /*01f0*/  @!P1 VIADD R4, R4, 0x1 ;  /* 0x0000000104049836 */ /* 0x000fe20000000000 */
[----:B------:R-:W-:Y:S02]  /*0200*/  ISETP.NE.AND P1, PT, R9, RZ, PT ;  /* 0x000000ff0900720c */ /* 0x000fe40003f25270 */
[----:B------:R-:W-:Y:S02]  /*0210*/  ISETP.GE.U32.AND P0, PT, R0, R7, PT ;  /* 0x000000070000720c */ /* 0x000fe40003f06070 */
[----:B------:R-:W-:-:S04]  /*0220*/  LOP3.LUT R0, R2, R9, RZ, 0x3c, !PT ;  /* 0x0000000902007212 */ /* 0x000fc800078e3cff */
[----:B------:R-:W-:-:S07]  /*0230*/  ISETP.GE.AND P2, PT, R0, RZ, PT ;  /* 0x000000ff0000720c */ /* 0x000fce0003f46270 */
[----:B------:R-:W-:Y:S02]  /*0240*/  @P0 IADD3 R4, PT, PT, R4, 0x1, RZ ;  /* 0x0000000104040810 */ /* 0x000fe40007ffe0ff */
[----:B-1----:R-:W-:-:S04]  /*0250*/  ISETP.NE.AND P0, PT, RZ, UR5, PT ;  /* 0x00000005ff007c0c */ /* 0x002fc8000bf05270 */
[----:B------:R-:W-:Y:S01]  /*0260*/  @!P2 IMAD.MOV R4, RZ, RZ, -R4 ;  /* 0x000000ffff04a224 */ /* 0x000fe200078e0a04 */
[----:B------:R-:W-:-:S04]  /*0270*/  @!P1 LOP3.LUT R4, RZ, R9, RZ, 0x33, !PT ;  /* 0x00000009ff049212 */ /* 0x000fc800078e33ff */
[----:B------:R-:W-:-:S04]  /*0280*/  ISETP.GE.AND P1, PT, R4, 0x1, PT ;  /* 0x000000010400780c */ /* 0x000fc80003f26270 */
[----:B------:R-:W-:-:S09]  /*0290*/  @!P0 IMAD R5, R3, R9, R8 ;  /* 0x0000000903058224 */ /* 0x000fd200078e0208 */
[----:B---3--:R-:W-:Y:S05]  /*02a0*/  @!P1 BRA `(.L_x_29) ;  /* 0x0000001000cc9947 */ /* 0x008fea0003800000 */
[C---:B------:R-:W-:Y:S01]  /*02b0*/  ISETP.GE.U32.AND P1, PT, R4.reuse, 0x8, PT ;  /* 0x000000080400780c */ /* 0x040fe20003f26070 */
[C---:B------:R-:W-:Y:S01]  /*02c0*/  IMAD R8, R4.reuse, R8, RZ ;  /* 0x0000000804087224 */ /* 0x040fe200078e02ff */
[----:B------:R-:W-:Y:S01]  /*02d0*/  LOP3.LUT R6, R4, 0x7, RZ, 0xc0, !PT ;  /* 0x0000000704067812 */ /* 0x000fe200078ec0ff */
[----:B------:R-:W-:Y:S01]  /*02e0*/  IMAD.MOV.U32 R13, RZ, RZ, RZ ;  /* 0x000000ffff0d7224 */ /* 0x000fe200078e00ff */
[----:B------:R-:W-:Y:S02]  /*02f0*/  MOV R9, RZ ;  /* 0x000000ff00097202 */ /* 0x000fe40000000f00 */
[----:B------:R-:W-:-:S07]  /*0300*/  ISETP.NE.AND P0, PT, R6, RZ, PT ;  /* 0x000000ff0600720c */ /* 0x000fce0003f05270 */
[----:B------:R-:W-:Y:S06]  /*0310*/  @!P1 BRA `(.L_x_30) ;  /* 0x0000000800489947 */ /* 0x000fec0003800000 */
[----:B------:R-:W0:Y:S01]  /*0320*/  LDC.64 R10, c[0x0][0x398] ;  /* 0x0000e600ff0a7b82 */ /* 0x000e220000000a00 */
[----:B------:R-:W-:Y:S01]  /*0330*/  LOP3.LUT R9, R4, 0x7ffffff8, RZ, 0xc0, !PT ;  /* 0x7ffffff804097812 */ /* 0x000fe200078ec0ff */
[----:B------:R-:W-:Y:S01]  /*0340*/  IMAD.MOV.U32 R13, RZ, RZ, RZ ;  /* 0x000000ffff0d7224 */ /* 0x000fe200078e00ff */
[C---:B------:R-:W-:Y:S01]  /*0350*/  IADD3 R7, PT, PT, R8.reuse, 0x3, RZ ;  /* 0x0000000308077810 */ /* 0x040fe20007ffe0ff */
[----:B------:R-:W1:Y:S01]  /*0360*/  LDCU UR5, c[0x0][0x390] ;  /* 0x00007200ff0577ac */ /* 0x000e620008000800 */
[----:B------:R-:W2:Y:S01]  /*0370*/  LDCU UR8, c[0x0][0x394] ;  /* 0x00007280ff0877ac */ /* 0x000ea20008000800 */
[----:B0-----:R-:W-:-:S03]  /*0380*/  IMAD.WIDE.U32 R10, R8, 0x4, R10 ;  /* 0x00000004080a7825 */ /* 0x001fc600078e000a */
[----:B------:R-:W-:Y:S01]  /*0390*/  IADD3 R14, P1, PT, R10, 0x10, RZ ;  /* 0x000000100a0e7810 */ /* 0x000fe20007f3e0ff */
[----:B------:R-:W-:-:S04]  /*03a0*/  VIADD R10, R3, -UR4 ;  /* 0x80000004030a7c36 */ /* 0x000fc80008000000 */
[----:B------:R-:W-:Y:S01]  /*03b0*/  IMAD.X R15, RZ, RZ, R11, P1 ;  /* 0x000000ffff0f7224 */ /* 0x000fe200008e060b */
[----:B-12---:R-:W-:-:S07]  /*03c0*/  IADD3 R11, PT, PT, -R9, RZ, RZ ;  /* 0x000000ff090b7210 */ /* 0x006fce0007ffe1ff */
.L_x_31:
[----:B------:R-:W2:Y:S04]  /*03d0*/  LDG.E R23, desc[UR6][R14.64+-0x10] ;  /* 0xfffff0060e177981 */ /* 0x000ea8000c1e1900 */
[----:B------:R-:W3:Y:S01]  /*03e0*/  LDG.E R22, desc[UR6][R14.64+-0xc] ;  /* 0xfffff4060e167981 */ /* 0x000ee2000c1e1900 */
[----:B------:R-:W-:-:S03]  /*03f0*/  UMOV UR4, UR5 ;  /* 0x0000000500047c82 */ /* 0x000fc60008000000 */
[----:B------:R-:W4:Y:S04]  /*0400*/  LDG.E R24, desc[UR6][R14.64+-0x8] ;  /* 0xfffff8060e187981 */ /* 0x000f28000c1e1900 */
[----:B------:R-:W5:Y:S04]  /*0410*/  LDG.E R28, desc[UR6][R14.64+-0x4] ;  /* 0xfffffc060e1c7981 */ /* 0x000f68000c1e1900 */
[----:B------:R-:W5:Y:S01]  /*0420*/  LDG.E R21, desc[UR6][R14.64+0x4] ;  /* 0x000004060e157981 */ /* 0x000f62000c1e1900 */
[----:B--2---:R-:W-:-:S04]  /*0430*/  IADD3 R0, PT, PT, -R23, UR4, RZ ;  /* 0x0000000417007c10 */ /* 0x004fc8000fffe1ff */
[----:B------:R-:W-:Y:S02]  /*0440*/  ISETP.GE.AND P1, PT, R3, R0, PT ;  /* 0x000000000300720c */ /* 0x000fe40003f26270 */
[----:B---3--:R-:W-:-:S04]  /*0450*/  IADD3 R12, PT, PT, -R22, UR4, RZ ;  /* 0x00000004160c7c10 */ /* 0x008fc8000fffe1ff */
[C---:B------:R-:W-:Y:S02]  /*0460*/  ISETP.GE.AND P2, PT, R3.reuse, R12, PT ;  /* 0x0000000c0300720c */ /* 0x040fe40003f46270 */
[----:B------:R-:W2:Y:S05]  /*0470*/  LDG.E R12, desc[UR6][R14.64] ;  /* 0x000000060e0c7981 */ /* 0x000eaa000c1e1900 */
[----:B------:R-:W0:Y:S01]  /*0480*/  @!P1 LDC.64 R18, c[0x0][0x388] ;  /* 0x0000e200ff129b82 */ /* 0x000e220000000a00 */
[----:B------:R-:W-:Y:S02]  /*0490*/  @!P1 IMAD.IADD R0, R3, 0x1, R23 ;  /* 0x0000000103009824 */ /* 0x000fe400078e0217 */
[----:B------:R-:W-:-:S04]  /*04a0*/  @!P1 IMAD.U32 R2, RZ, RZ, UR8 ;  /* 0x00000008ff029e24 */ /* 0x000fc8000f8e00ff */
[----:B------:R-:W-:-:S05]  /*04b0*/  @!P1 IMAD R0, R0, R2, R7 ;  /* 0x0000000200009224 */ /* 0x000fca00078e0207 */
[----:B------:R-:W-:-:S05]  /*04c0*/  @!P1 IADD3 R17, PT, PT, R0, -0x3, RZ ;  /* 0xfffffffd00119810 */ /* 0x000fca0007ffe0ff */
[----:B0-----:R-:W-:Y:S02]  /*04d0*/  @!P1 IMAD.WIDE R18, R17, 0x4, R18 ;  /* 0x0000000411129825 */ /* 0x001fe400078e0212 */
[----:B------:R-:W0:Y:S03]  /*04e0*/  @P2 LDC.64 R16, c[0x0][0x380] ;  /* 0x0000e000ff102b82 */ /* 0x000e260000000a00 */
[----:B------:R4:W3:Y:S01]  /*04f0*/  @!P1 LDG.E R0, desc[UR6][R18.64] ;  /* 0x0000000612009981 */ /* 0x0008e2000c1e1900 */
[----:B------:R-:W-:Y:S02]  /*0500*/  @P2 IMAD.IADD R20, R10, 0x1, R22 ;  /* 0x000000010a142824 */ /* 0x000fe400078e0216 */
[----:B------:R-:W-:-:S04]  /*0510*/  @P1 IMAD.U32 R2, RZ, RZ, UR8 ;  /* 0x00000008ff021e24 */ /* 0x000fc8000f8e00ff */
[----:B------:R-:W-:-:S05]  /*0520*/  @P2 IMAD R20, R20, R2, R7 ;  /* 0x0000000214142224 */ /* 0x000fca00078e0207 */
[----:B------:R-:W-:-:S05]  /*0530*/  @P2 IADD3 R27, PT, PT, R20, -0x2, RZ ;  /* 0xfffffffe141b2810 */ /* 0x000fca0007ffe0ff */
[----:B0-----:R-:W-:Y:S02]  /*0540*/  @P2 IMAD.WIDE R26, R27, 0x4, R16 ;  /* 0x000000041b1a2825 */ /* 0x001fe400078e0210 */
[----:B------:R-:W0:Y:S03]  /*0550*/  @P1 LDC.64 R16, c[0x0][0x380] ;  /* 0x0000e000ff101b82 */ /* 0x000e260000000a00 */
[----:B------:R5:W3:Y:S01]  /*0560*/  @P2 LDG.E R20, desc[UR6][R26.64] ;  /* 0x000000061a142981 */ /* 0x000ae2000c1e1900 */
[----:B------:R-:W-:Y:S01]  /*0570*/  @P1 IMAD.IADD R23, R10, 0x1, R23 ;  /* 0x000000010a171824 */ /* 0x000fe200078e0217 */
[----:B----4-:R-:W-:-:S03]  /*0580*/  IADD3 R18, PT, PT, -R24, UR4, RZ ;  /* 0x0000000418127c10 */ /* 0x010fc6000fffe1ff */
[----:B------:R-:W-:Y:S01]  /*0590*/  @P1 IMAD R23, R23, R2, R7 ;  /* 0x0000000217171224 */ /* 0x000fe200078e0207 */
[----:B------:R-:W-:Y:S02]  /*05a0*/  ISETP.GE.AND P3, PT, R3, R18, PT ;  /* 0x000000120300720c */ /* 0x000fe40003f66270 */
[----:B------:R-:W1:Y:S01]  /*05b0*/  @!P2 LDC.64 R18, c[0x0][0x388] ;  /* 0x0000e200ff12ab82 */ /* 0x000e620000000a00 */
[----:B------:R-:W-:Y:S01]  /*05c0*/  @P1 VIADD R23, R23, 0xfffffffd ;  /* 0xfffffffd17171836 */ /* 0x000fe20000000000 */
[----:B-----5:R-:W-:Y:S02]  /*05d0*/  IADD3 R26, PT, PT, -R28, UR4, RZ ;  /* 0x000000041c1a7c10 */ /* 0x020fe4000fffe1ff */
[----:B------:R-:W-:Y:S01]  /*05e0*/  @!P2 IADD3 R25, PT, PT, R3, R22, RZ ;  /* 0x000000160319a210 */ /* 0x000fe20007ffe0ff */
[----:B0-----:R-:W-:-:S06]  /*05f0*/  @P1 IMAD.WIDE R16, R23, 0x4, R16 ;  /* 0x0000000417101825 */ /* 0x001fcc00078e0210 */
[----:B------:R-:W0:Y:S01]  /*0600*/  @P3 LDC.64 R22, c[0x0][0x380] ;  /* 0x0000e000ff163b82 */ /* 0x000e220000000a00 */
[----:B------:R-:W-:-:S04]  /*0610*/  @!P2 IMAD R25, R25, R2, R7 ;  /* 0x000000021919a224 */ /* 0x000fc800078e0207 */
[----:B------:R-:W-:-:S04]  /*0620*/  @!P2 VIADD R25, R25, 0xfffffffe ;  /* 0xfffffffe1919a836 */ /* 0x000fc80000000000 */
[----:B-1----:R-:W-:Y:S01]  /*0630*/  @!P2 IMAD.WIDE R18, R25, 0x4, R18 ;  /* 0x000000041912a825 */ /* 0x002fe200078e0212 */
[----:B--2---:R-:W-:-:S04]  /*0640*/  IADD3 R27, PT, PT, -R12, UR4, RZ ;  /* 0x000000040c1b7c10 */ /* 0x004fc8000fffe1ff */
[C---:B------:R-:W-:Y:S01]  /*0650*/  ISETP.GE.AND P4, PT, R3.reuse, R27, PT ;  /* 0x0000001b0300720c */ /* 0x040fe20003f86270 */
[----:B------:R1:W3:Y:S01]  /*0660*/  @P1 LDG.E R0, desc[UR6][R16.64] ;  /* 0x0000000610001981 */ /* 0x0002e2000c1e1900 */
[----:B------:R-:W-:Y:S01]  /*0670*/  ISETP.GE.AND P1, PT, R3, R26, PT ;  /* 0x0000001a0300720c */ /* 0x000fe20003f26270 */
[----:B------:R-:W-:-:S04]  /*0680*/  @P3 IMAD.IADD R26, R10, 0x1, R24 ;  /* 0x000000010a1a3824 */ /* 0x000fc800078e0218 */
[----:B------:R-:W-:-:S08]  /*0690*/  @P3 IMAD R26, R26, R2, R7 ;  /* 0x000000021a1a3224 */ /* 0x000fd000078e0207 */
[----:B-1----:R-:W1:Y:S01]  /*06a0*/  @P1 LDC.64 R16, c[0x0][0x380] ;  /* 0x0000e000ff101b82 */ /* 0x002e620000000a00 */
[----:B------:R-:W-:Y:S01]  /*06b0*/  @P3 IADD3 R25, PT, PT, R26, -0x1, RZ ;  /* 0xffffffff1a193810 */ /* 0x000fe20007ffe0ff */
[----:B------:R-:W-:-:S04]  /*06c0*/  @P4 IMAD.IADD R26, R10, 0x1, R12 ;  /* 0x000000010a1a4824 */ /* 0x000fc800078e020c */
[----:B0-----:R-:W-:-:S04]  /*06d0*/  @P3 IMAD.WIDE R22, R25, 0x4, R22 ;  /* 0x0000000419163825 */ /* 0x001fc800078e0216 */
[----:B------:R-:W-:Y:S02]  /*06e0*/  @P1 IMAD.IADD R25, R10, 0x1, R28 ;  /* 0x000000010a191824 */ /* 0x000fe400078e021c */
[-CC-:B------:R-:W-:Y:S01]  /*06f0*/  @P4 IMAD R29, R26, R2.reuse, R7.reuse ;  /* 0x000000021a1d4224 */ /* 0x180fe200078e0207 */
[----:B------:R0:W2:Y:S01]  /*0700*/  @!P2 LDG.E R20, desc[UR6][R18.64] ;  /* 0x000000061214a981 */ /* 0x0000a2000c1e1900 */
[----:B------:R-:W-:-:S03]  /*0710*/  @P1 IMAD R25, R25, R2, R7 ;  /* 0x0000000219191224 */ /* 0x000fc600078e0207 */
[----:B------:R-:W4:Y:S01]  /*0720*/  @P3 LDG.E R22, desc[UR6][R22.64] ;  /* 0x0000000616163981 */ /* 0x000f22000c1e1900 */
[----:B0-----:R-:W0:Y:S01]  /*0730*/  @P4 LDC.64 R18, c[0x0][0x380] ;  /* 0x0000e000ff124b82 */ /* 0x001e220000000a00 */
[----:B-1----:R-:W-:Y:S01]  /*0740*/  @P1 IMAD.WIDE R26, R25, 0x4, R16 ;  /* 0x00000004191a1825 */ /* 0x002fe200078e0210 */
[----:B------:R-:W-:-:S04]  /*0750*/  IADD3 R25, PT, PT, -R21, UR4, RZ ;  /* 0x0000000415197c10 */ /* 0x000fc8000fffe1ff */
[C---:B------:R-:W-:Y:S02]  /*0760*/  ISETP.GE.AND P2, PT, R3.reuse, R25, PT ;  /* 0x000000190300720c */ /* 0x040fe40003f46270 */
[----:B------:R-:W1:Y:S01]  /*0770*/  @!P3 LDC.64 R16, c[0x0][0x388] ;  /* 0x0000e200ff10bb82 */ /* 0x000e620000000a00 */
[----:B------:R-:W-:Y:S01]  /*0780*/  @!P3 IMAD.IADD R25, R3, 0x1, R24 ;  /* 0x000000010319b824 */ /* 0x000fe200078e0218 */
[----:B------:R5:W4:Y:S03]  /*0790*/  @P1 LDG.E R23, desc[UR6][R26.64] ;  /* 0x000000061a171981 */ /* 0x000b26000c1e1900 */
[----:B------:R-:W-:-:S06]  /*07a0*/  @!P3 IMAD R25, R25, R2, R7 ;  /* 0x000000021919b224 */ /* 0x000fcc00078e0207 */
[----:B-----5:R-:W5:Y:S01]  /*07b0*/  @P2 LDC.64 R26, c[0x0][0x380] ;  /* 0x0000e000ff1a2b82 */ /* 0x020f620000000a00 */
[----:B------:R-:W-:-:S04]  /*07c0*/  @!P3 VIADD R25, R25, 0xffffffff ;  /* 0xffffffff1919b836 */ /* 0x000fc80000000000 */
[----:B-1----:R-:W-:Y:S01]  /*07d0*/  @!P3 IMAD.WIDE R16, R25, 0x4, R16 ;  /* 0x000000041910b825 */ /* 0x002fe200078e0210 */
[----:B------:R-:W-:-:S05]  /*07e0*/  @P2 IADD3 R25, PT, PT, R10, R21, RZ ;  /* 0x000000150a192210 */ /* 0x000fca0007ffe0ff */
[----:B------:R-:W-:-:S04]  /*07f0*/  @P2 IMAD R25, R25, R2, R7 ;  /* 0x0000000219192224 */ /* 0x000fc800078e0207 */
[----:B------:R-:W-:-:S04]  /*0800*/  @P2 VIADD R25, R25, 0x2 ;  /* 0x0000000219192836 */ /* 0x000fc80000000000 */
[----:B-----5:R-:W-:Y:S02]  /*0810*/  @P2 IMAD.WIDE R26, R25, 0x4, R26 ;  /* 0x00000004191a2825 */ /* 0x020fe400078e021a */
[----:B------:R-:W5:Y:S04]  /*0820*/  LDG.E R25, desc[UR6][R14.64+0x8] ;  /* 0x000008060e197981 */ /* 0x000f68000c1e1900 */
[----:B------:R-:W4:Y:S01]  /*0830*/  @P2 LDG.E R26, desc[UR6][R26.64] ;  /* 0x000000061a1a2981 */ /* 0x000f22000c1e1900 */
[----:B------:R-:W-:-:S03]  /*0840*/  @P4 IADD3 R29, PT, PT, R29, 0x1, RZ ;  /* 0x000000011d1d4810 */ /* 0x000fc60007ffe0ff */
[----:B------:R-:W3:Y:S02]  /*0850*/  LDG.E R27, desc[UR6][R14.64+0xc] ;  /* 0x00000c060e1b7981 */ /* 0x000ee4000c1e1900 */
[----:B0-----:R-:W-:-:S05]  /*0860*/  @P4 IMAD.WIDE R18, R29, 0x4, R18 ;  /* 0x000000041d124825 */ /* 0x001fca00078e0212 */
[----:B------:R0:W4:Y:S02]  /*0870*/  @P4 LDG.E R24, desc[UR6][R18.64] ;  /* 0x0000000612184981 */ /* 0x000124000c1e1900 */
[----:B0-----:R-:W0:Y:S01]  /*0880*/  @!P1 LDC.64 R18, c[0x0][0x388] ;  /* 0x0000e200ff129b82 */ /* 0x001e220000000a00 */
[----:B------:R-:W-:-:S04]  /*0890*/  @!P1 IMAD.IADD R28, R3, 0x1, R28 ;  /* 0x00000001031c9824 */ /* 0x000fc800078e021c */
[----:B------:R-:W-:Y:S01]  /*08a0*/  @!P1 IMAD R29, R28, R2, R7 ;  /* 0x000000021c1d9224 */ /* 0x000fe200078e0207 */
[----:B------:R-:W-:-:S03]  /*08b0*/  @!P4 IADD3 R12, PT, PT, R3, R12, RZ ;  /* 0x0000000c030cc210 */ /* 0x000fc60007ffe0ff */
[----:B0-----:R-:W-:Y:S02]  /*08c0*/  @!P1 IMAD.WIDE R28, R29, 0x4, R18 ;  /* 0x000000041d1c9825 */ /* 0x001fe400078e0212 */
[----:B------:R-:W0:Y:S02]  /*08d0*/  @!P4 LDC.64 R18, c[0x0][0x388] ;  /* 0x0000e200ff12cb82 */ /* 0x000e240000000a00 */
[-C--:B------:R-:W-:Y:S02]  /*08e0*/  @!P4 IMAD R12, R12, R2.reuse, R7 ;  /* 0x000000020c0cc224 */ /* 0x080fe400078e0207 */
[----:B------:R-:W-:Y:S02]  /*08f0*/  @!P2 IMAD.IADD R21, R3, 0x1, R21 ;  /* 0x000000010315a824 */ /* 0x000fe400078e0215 */
[----:B------:R-:W-:Y:S02]  /*0900*/  @!P4 VIADD R12, R12, 0x1 ;  /* 0x000000010c0cc836 */ /* 0x000fe40000000000 */
[----:B------:R-:W-:-:S05]  /*0910*/  @!P2 IMAD R21, R21, R2, R7 ;  /* 0x000000021515a224 */ /* 0x000fca00078e0207 */
[----:B------:R-:W-:Y:S01]  /*0920*/  @!P2 IADD3 R21, PT, PT, R21, 0x2, RZ ;  /* 0x000000021515a810 */ /* 0x000fe20007ffe0ff */
[----:B0-----:R-:W-:Y:S01]  /*0930*/  @!P4 IMAD.WIDE R18, R12, 0x4, R18 ;  /* 0x000000040c12c825 */ /* 0x001fe200078e0212 */
[----:B------:R5:W4:Y:S04]  /*0940*/  @!P3 LDG.E R22, desc[UR6][R16.64] ;  /* 0x000000061016b981 */ /* 0x000b28000c1e1900 */
[----:B------:R0:W4:Y:S01]  /*0950*/  @!P1 LDG.E R23, desc[UR6][R28.64] ;  /* 0x000000061c179981 */ /* 0x000122000c1e1900 */
[----:B-----5:R-:W-:-:S04]  /*0960*/  IADD3 R16, PT, PT, -R25, UR4, RZ ;  /* 0x0000000419107c10 */ /* 0x020fc8000fffe1ff */
[----:B------:R-:W-:Y:S02]  /*0970*/  ISETP.GE.AND P1, PT, R3, R16, PT ;  /* 0x000000100300720c */ /* 0x000fe40003f26270 */
[----:B------:R-:W1:Y:S11]  /*0980*/  @!P2 LDC.64 R16, c[0x0][0x388] ;  /* 0x0000e200ff10ab82 */ /* 0x000e760000000a00 */
[----:B------:R-:W-:Y:S01]  /*0990*/  @P1 IMAD.IADD R12, R10, 0x1, R25 ;  /* 0x000000010a0c1824 */ /* 0x000fe200078e0219 */
[----:B0-----:R-:W0:Y:S01]  /*09a0*/  @P1 LDC.64 R28, c[0x0][0x380] ;  /* 0x0000e000ff1c1b82 */ /* 0x001e220000000a00 */
[----:B------:R-:W5:Y:S02]  /*09b0*/  @!P4 LDG.E R24, desc[UR6][R18.64] ;  /* 0x000000061218c981 */ /* 0x000f64000c1e1900 */
[----:B------:R-:W-:-:S02]  /*09c0*/  @P1 IMAD R12, R12, R2, R7 ;  /* 0x000000020c0c1224 */ /* 0x000fc400078e0207 */
[----:B-1----:R-:W-:-:S04]  /*09d0*/  @!P2 IMAD.WIDE R16, R21, 0x4, R16 ;  /* 0x000000041510a825 */ /* 0x002fc800078e0210 */
[----:B------:R-:W-:Y:S01]  /*09e0*/  @P1 VIADD R21, R12, 0x3 ;  /* 0x000000030c151836 */ /* 0x000fe20000000000 */
[----:B---3--:R-:W-:Y:S01]  /*09f0*/  IADD3 R12, PT, PT, -R27, UR4, RZ ;  /* 0x000000041b0c7c10 */ /* 0x008fe2000fffe1ff */
[----:B------:R1:W3:Y:S03]  /*0a00*/  @!P2 LDG.E R26, desc[UR6][R16.64] ;  /* 0x00000006101aa981 */ /* 0x0002e6000c1e1900 */
[----:B------:R-:W-:Y:S01]  /*0a10*/  ISETP.GE.AND P2, PT, R3, R12, PT ;  /* 0x0000000c0300720c */ /* 0x000fe20003f46270 */
[----:B0-----:R-:W-:Y:S01]  /*0a20*/  @P1 IMAD.WIDE R28, R21, 0x4, R28 ;  /* 0x00000004151c1825 */ /* 0x001fe200078e021c */
[----:B-1----:R-:W0:Y:S04]  /*0a30*/  @!P1 LDC.64 R16, c[0x0][0x388] ;  /* 0x0000e200ff109b82 */ /* 0x002e280000000a00 */
[----:B------:R1:W3:Y:S07]  /*0a40*/  @P1 LDG.E R12, desc[UR6][R28.64] ;  /* 0x000000061c0c1981 */ /* 0x0002ee000c1e1900 */
[----:B------:R-:W1:Y:S01]  /*0a50*/  @P2 LDC.64 R18, c[0x0][0x380] ;  /* 0x0000e000ff122b82 */ /* 0x000e620000000a00 */
[----:B------:R-:W-:-:S04]  /*0a60*/  @P2 IMAD.IADD R21, R10, 0x1, R27 ;  /* 0x000000010a152824 */ /* 0x000fc800078e021b */
[----:B------:R-:W-:-:S05]  /*0a70*/  @P2 IMAD R21, R21, R2, R7 ;  /* 0x0000000215152224 */ /* 0x000fca00078e0207 */
[----:B------:R-:W-:-:S05]  /*0a80*/  @P2 IADD3 R21, PT, PT, R21, 0x4, RZ ;  /* 0x0000000415152810 */ /* 0x000fca0007ffe0ff */
[----:B-1----:R-:W-:Y:S02]  /*0a90*/  @P2 IMAD.WIDE R28, R21, 0x4, R18 ;  /* 0x00000004151c2825 */ /* 0x002fe400078e0212 */
[----:B------:R-:W1:Y:S03]  /*0aa0*/  @!P2 LDC.64 R18, c[0x0][0x388] ;  /* 0x0000e200ff12ab82 */ /* 0x000e660000000a00 */
[----:B------:R-:W3:Y:S01]  /*0ab0*/  @P2 LDG.E R21, desc[UR6][R28.64] ;  /* 0x000000061c152981 */ /* 0x000ee2000c1e1900 */
[C---:B------:R-:W-:Y:S01]  /*0ac0*/  @!P1 IADD3 R25, PT, PT, R3.reuse, R25, RZ ;  /* 0x0000001903199210 */ /* 0x040fe20007ffe0ff */
[----:B------:R-:W-:-:S04]  /*0ad0*/  @!P2 IMAD.IADD R27, R3, 0x1, R27 ;  /* 0x00000001031ba824 */ /* 0x000fc800078e021b */
[-CC-:B------:R-:W-:Y:S02]  /*0ae0*/  @!P1 IMAD R25, R25, R2.reuse, R7.reuse ;  /* 0x0000000219199224 */ /* 0x180fe400078e0207 */
[----:B------:R-:W-:Y:S02]  /*0af0*/  @!P2 IMAD R27, R27, R2, R7 ;  /* 0x000000021b1ba224 */ /* 0x000fe400078e0207 */
[----:B------:R-:W-:Y:S02]  /*0b00*/  @!P1 VIADD R25, R25, 0x3 ;  /* 0x0000000319199836 */ /* 0x000fe40000000000 */
[----:B------:R-:W-:Y:S02]  /*0b10*/  @!P2 VIADD R27, R27, 0x4 ;  /* 0x000000041b1ba836 */ /* 0x000fe40000000000 */
[----:B0-----:R-:W-:-:S04]  /*0b20*/  @!P1 IMAD.WIDE R16, R25, 0x4, R16 ;  /* 0x0000000419109825 */ /* 0x001fc800078e0210 */
[----:B-1----:R-:W-:Y:S01]  /*0b30*/  @!P2 IMAD.WIDE R18, R27, 0x4, R18 ;  /* 0x000000041b12a825 */ /* 0x002fe200078e0212 */
[----:B------:R-:W3:Y:S04]  /*0b40*/  @!P1 LDG.E R12, desc[UR6][R16.64] ;  /* 0x00000006100c9981 */ /* 0x000ee8000c1e1900 */
[----:B------:R-:W3:Y:S01]  /*0b50*/  @!P2 LDG.E R21, desc[UR6][R18.64] ;  /* 0x000000061215a981 */ /* 0x000ee2000c1e1900 */
[----:B------:R-:W-:-:S04]  /*0b60*/  FADD R13, R0, R13 ;  /* 0x0000000d000d7221 */ /* 0x000fc80000000000 */
[----:B--2---:R-:W-:Y:S01]  /*0b70*/  FADD R13, R13, R20 ;  /* 0x000000140d0d7221 */ /* 0x004fe20000000000 */
[----:B------:R-:W-:-:S03]  /*0b80*/  IADD3 R11, PT, PT, R11, 0x8, RZ ;  /* 0x000000080b0b7810 */ /* 0x000fc60007ffe0ff */
[----:B----4-:R-:W-:Y:S01]  /*0b90*/  FADD R22, R13, R22 ;  /* 0x000000160d167221 */ /* 0x010fe20000000000 */
[----:B------:R-:W-:-:S03]  /*0ba0*/  ISETP.NE.AND P2, PT, R11, RZ, PT ;  /* 0x000000ff0b00720c */ /* 0x000fc60003f45270 */
[----:B------:R-:W-:-:S04]  /*0bb0*/  FADD R23, R22, R23 ;  /* 0x0000001716177221 */ /* 0x000fc80000000000 */
[----:B-----5:R-:W-:Y:S01]  /*0bc0*/  FADD R23, R23, R24 ;  /* 0x0000001817177221 */ /* 0x020fe20000000000 */
[----:B------:R-:W-:-:S03]  /*0bd0*/  IADD3 R14, P1, PT, R14, 0x20, RZ ;  /* 0x000000200e0e7810 */ /* 0x000fc60007f3e0ff */
[----:B---3--:R-:W-:Y:S01]  /*0be0*/  FADD R23, R23, R26 ;  /* 0x0000001a17177221 */ /* 0x008fe20000000000 */
[----:B------:R-:W-:Y:S02]  /*0bf0*/  VIADD R7, R7, 0x8 ;  /* 0x0000000807077836 */ /* 0x000fe40000000000 */
[----:B------:R-:W-:Y:S02]  /*0c00*/  IMAD.X R15, RZ, RZ, R15, P1 ;  /* 0x000000ffff0f7224 */ /* 0x000fe400008e060f */
[----:B------:R-:W-:-:S04]  /*0c10*/  FADD R12, R23, R12 ;  /* 0x0000000c170c7221 */ /* 0x000fc80000000000 */
[----:B------:R-:W-:Y:S01]  /*0c20*/  FADD R13, R12, R21 ;  /* 0x000000150c0d7221 */ /* 0x000fe20000000000 */
[----:B------:R-:W-:Y:S06]  /*0c30*/  @P2 BRA `(.L_x_31) ;  /* 0xfffffff400e42947 */ /* 0x000fec000383ffff */
.L_x_30:
[----:B------:R-:W-:Y:S05]  /*0c40*/  @!P0 BRA `(.L_x_29) ;  /* 0x0000000800648947 */ /* 0x000fea0003800000 */
[----:B------:R-:W-:Y:S01]  /*0c50*/  ISETP.GE.U32.AND P1, PT, R6, 0x4, PT ;  /* 0x000000040600780c */ /* 0x000fe20003f26070 */
[----:B------:R-:W-:Y:S01]  /*0c60*/  IMAD R12, R2, UR4, RZ ;  /* 0x00000004020c7c24 */ /* 0x000fe2000f8e02ff */
[----:B------:R-:W-:-:S04]  /*0c70*/  LOP3.LUT R0, R4, 0x3, RZ, 0xc0, !PT ;  /* 0x0000000304007812 */ /* 0x000fc800078ec0ff */
[----:B------:R-:W-:-:S07]  /*0c80*/  ISETP.NE.AND P0, PT, R0, RZ, PT ;  /* 0x000000ff0000720c */ /* 0x000fce0003f05270 */
[----:B------:R-:W-:Y:S06]  /*0c90*/  @!P1 BRA `(.L_x_32) ;  /* 0x00000004004c9947 */ /* 0x000fec0003800000 */
[----:B------:R-:W0:Y:S01]  /*0ca0*/  LDC.64 R10, c[0x0][0x398] ;  /* 0x0000e600ff0a7b82 */ /* 0x000e220000000a00 */
[CC--:B------:R-:W-:Y:S02]  /*0cb0*/  IADD3 R23, PT, PT, R8.reuse, R9.reuse, RZ ;  /* 0x0000000908177210 */ /* 0x0c0fe40007ffe0ff */
[----:B------:R-:W-:-:S05]  /*0cc0*/  IADD3 R14, P1, PT, R8, R9, RZ ;  /* 0x00000009080e7210 */ /* 0x000fca0007f3e0ff */
[----:B------:R-:W1:Y:S01]  /*0cd0*/  LDC.64 R6, c[0x0][0x398] ;  /* 0x0000e600ff067b82 */ /* 0x000e620000000a00 */
[----:B------:R-:W-:Y:S02]  /*0ce0*/  IMAD.X R15, RZ, RZ, RZ, P1 ;  /* 0x000000ffff0f7224 */ /* 0x000fe400008e06ff */
[----:B0-----:R-:W-:-:S06]  /*0cf0*/  IMAD.WIDE.U32 R10, R23, 0x4, R10 ;  /* 0x00000004170a7825 */ /* 0x001fcc00078e000a */
[----:B------:R-:W2:Y:S01]  /*0d00*/  LDG.E R10, desc[UR6][R10.64] ;  /* 0x000000060a0a7981 */ /* 0x000ea2000c1e1900 */
[----:B-1----:R-:W-:-:S04]  /*0d10*/  LEA R6, P1, R14, R6, 0x2 ;  /* 0x000000060e067211 */ /* 0x002fc800078210ff */
[----:B------:R-:W-:-:S05]  /*0d20*/  LEA.HI.X R7, R14, R7, R15, 0x2, P1 ;  /* 0x000000070e077211 */ /* 0x000fca00008f140f */
[----:B------:R-:W3:Y:S04]  /*0d30*/  LDG.E R22, desc[UR6][R6.64+0x4] ;  /* 0x0000040606167981 */ /* 0x000ee8000c1e1900 */
[----:B------:R-:W4:Y:S04]  /*0d40*/  LDG.E R14, desc[UR6][R6.64+0x8] ;  /* 0x00000806060e7981 */ /* 0x000f28000c1e1900 */
[----:B------:R-:W5:Y:S01]  /*0d50*/  LDG.E R18, desc[UR6][R6.64+0xc] ;  /* 0x00000c0606127981 */ /* 0x000f62000c1e1900 */
[----:B--2---:R-:W-:Y:S01]  /*0d60*/  IADD3 R16, PT, PT, -R10, UR4, RZ ;  /* 0x000000040a107c10 */ /* 0x004fe2000fffe1ff */
[----:B------:R-:W-:-:S03]  /*0d70*/  IMAD.IADD R19, R3, 0x1, R10 ;  /* 0x0000000103137824 */ /* 0x000fc600078e020a */
[----:B------:R-:W-:Y:S01]  /*0d80*/  ISETP.GE.AND P4, PT, R3, R16, PT ;  /* 0x000000100300720c */ /* 0x000fe20003f86270 */
[----:B------:R-:W-:Y:S01]  /*0d90*/  IMAD R19, R19, R2, R23 ;  /* 0x0000000213137224 */ /* 0x000fe200078e0217 */
[----:B---3--:R-:W-:Y:S01]  /*0da0*/  IADD3 R16, PT, PT, -R22, UR4, RZ ;  /* 0x0000000416107c10 */ /* 0x008fe2000fffe1ff */
[----:B------:R-:W-:-:S03]  /*0db0*/  IMAD.IADD R15, R3, 0x1, R22 ;  /* 0x00000001030f7824 */ /* 0x000fc600078e0216 */
[----:B------:R-:W-:Y:S01]  /*0dc0*/  ISETP.GE.AND P3, PT, R3, R16, PT ;  /* 0x000000100300720c */ /* 0x000fe20003f66270 */
[----:B------:R-:W-:-:S06]  /*0dd0*/  IMAD R22, R15, R2, RZ ;  /* 0x000000020f167224 */ /* 0x000fcc00078e02ff */
[----:B------:R-:W0:Y:S01]  /*0de0*/  @P4 LDC.64 R20, c[0x0][0x380] ;  /* 0x0000e000ff144b82 */ /* 0x000e220000000a00 */
[----:B----4-:R-:W-:Y:S02]  /*0df0*/  IADD3 R10, PT, PT, -R14, UR4, RZ ;  /* 0x000000040e0a7c10 */ /* 0x010fe4000fffe1ff */
[----:B-----5:R-:W-:Y:S02]  /*0e00*/  IADD3 R6, PT, PT, -R18, UR4, RZ ;  /* 0x0000000412067c10 */ /* 0x020fe4000fffe1ff */
[C---:B------:R-:W-:Y:S02]  /*0e10*/  ISETP.GE.AND P2, PT, R3.reuse, R10, PT ;  /* 0x0000000a0300720c */ /* 0x040fe40003f46270 */
[----:B------:R-:W-:Y:S02]  /*0e20*/  ISETP.GE.AND P1, PT, R3, R6, PT ;  /* 0x000000060300720c */ /* 0x000fe40003f26270 */
[----:B------:R-:W-:Y:S01]  /*0e30*/  @P4 IADD3 R7, PT, PT, R19, -R12, RZ ;  /* 0x8000000c13074210 */ /* 0x000fe20007ffe0ff */
[----:B------:R-:W1:Y:S01]  /*0e40*/  @P3 LDC.64 R10, c[0x0][0x380] ;  /* 0x0000e000ff0a3b82 */ /* 0x000e620000000a00 */
[----:B------:R-:W-:-:S02]  /*0e50*/  @P3 SHF.R.S32.HI R15, RZ, 0x1f, R22 ;  /* 0x0000001fff0f3819 */ /* 0x000fc40000011416 */
[----:B------:R-:W-:-:S05]  /*0e60*/  @P3 SHF.R.S32.HI R24, RZ, 0x1f, R12 ;  /* 0x0000001fff183819 */ /* 0x000fca000001140c */
[----:B------:R-:W2:Y:S01]  /*0e70*/  @P2 LDC.64 R16, c[0x0][0x380] ;  /* 0x0000e000ff102b82 */ /* 0x000ea20000000a00 */
[----:B------:R-:W-:Y:S01]  /*0e80*/  @P3 IADD3 R25, P5, P6, -R12, R22, R23 ;  /* 0x000000160c193210 */ /* 0x000fe20007ebe117 */
[----:B0-----:R-:W-:Y:S01]  /*0e90*/  @P4 IMAD.WIDE R20, R7, 0x4, R20 ;  /* 0x0000000407144825 */ /* 0x001fe200078e0214 */
[----:B------:R-:W-:-:S03]  /*0ea0*/  SHF.R.S32.HI R7, RZ, 0x1f, R23 ;  /* 0x0000001fff077819 */ /* 0x000fc60000011417 */
[----:B------:R-:W-:Y:S01]  /*0eb0*/  IMAD.IADD R27, R3, 0x1, R14 ;  /* 0x00000001031b7824 */ /* 0x000fe200078e020e */
[----:B------:R0:W3:Y:S01]  /*0ec0*/  @P4 LDG.E R6, desc[UR6][R20.64] ;  /* 0x0000000614064981 */ /* 0x0000e2000c1e1900 */
[----:B------:R-:W-:Y:S02]  /*0ed0*/  @P3 IADD3.X R26, PT, PT, ~R24, R15, R7, P5, P6 ;  /* 0x0000000f181a3210 */ /* 0x000fe40002fec507 */
[----:B------:R-:W4:Y:S01]  /*0ee0*/  @P1 LDC.64 R14, c[0x0][0x380] ;  /* 0x0000e000ff0e1b82 */ /* 0x000f220000000a00 */
[----:B------:R-:W-:Y:S01]  /*0ef0*/  IMAD R24, R27, R2, RZ ;  /* 0x000000021b187224 */ /* 0x000fe200078e02ff */
[----:B-1----:R-:W-:-:S04]  /*0f00*/  @P3 LEA R10, P5, R25, R10, 0x2 ;  /* 0x0000000a190a3211 */ /* 0x002fc800078a10ff */
[----:B------:R-:W-:Y:S02]  /*0f10*/  @P3 LEA.HI.X R11, R25, R11, R26, 0x2, P5 ;  /* 0x0000000b190b3211 */ /* 0x000fe400028f141a */
[----:B------:R-:W-:Y:S02]  /*0f20*/  @P2 SHF.R.S32.HI R25, RZ, 0x1f, R12 ;  /* 0x0000001fff192819 */ /* 0x000fe4000001140c */
[----:B------:R-:W-:Y:S01]  /*0f30*/  @P2 SHF.R.S32.HI R26, RZ, 0x1f, R24 ;  /* 0x0000001fff1a2819 */ /* 0x000fe20000011418 */
[----:B------:R-:W5:Y:S01]  /*0f40*/  @P3 LDG.E R10, desc[UR6][R10.64+0x4] ;  /* 0x000004060a0a3981 */ /* 0x000f62000c1e1900 */
[----:B0-----:R-:W-:Y:S02]  /*0f50*/  @P2 IADD3 R20, P5, P6, -R12, R24, R23 ;  /* 0x000000180c142210 */ /* 0x001fe40007ebe117 */
[----:B------:R-:W-:Y:S02]  /*0f60*/  IADD3 R21, PT, PT, R3, R18, RZ ;  /* 0x0000001203157210 */ /* 0x000fe40007ffe0ff */
[----:B------:R-:W-:-:S02]  /*0f70*/  @P2 IADD3.X R18, PT, PT, ~R25, R26, R7, P5, P6 ;  /* 0x0000001a19122210 */ /* 0x000fc40002fec507 */
[C---:B--2---:R-:W-:Y:S01]  /*0f80*/  @P2 LEA R16, P5, R20.reuse, R16, 0x2 ;  /* 0x0000001014102211 */ /* 0x044fe200078a10ff */
[----:B------:R-:W-:Y:S01]  /*0f90*/  IMAD R26, R21, R2, RZ ;  /* 0x00000002151a7224 */ /* 0x000fe200078e02ff */
[----:B------:R-:W-:Y:S02]  /*0fa0*/  @P1 SHF.R.S32.HI R21, RZ, 0x1f, R12 ;  /* 0x0000001fff151819 */ /* 0x000fe4000001140c */
[----:B------:R-:W-:Y:S02]  /*0fb0*/  @P2 LEA.HI.X R17, R20, R17, R18, 0x2, P5 ;  /* 0x0000001114112211 */ /* 0x000fe400028f1412 */
[----:B------:R-:W-:Y:S02]  /*0fc0*/  @P1 SHF.R.S32.HI R18, RZ, 0x1f, R26 ;  /* 0x0000001fff121819 */ /* 0x000fe4000001141a */
[----:B------:R-:W-:Y:S01]  /*0fd0*/  @P1 IADD3 R20, P5, P6, -R12, R26, R23 ;  /* 0x0000001a0c141210 */ /* 0x000fe20007ebe117 */
[----:B------:R-:W2:Y:S03]  /*0fe0*/  @P2 LDG.E R16, desc[UR6][R16.64+0x8] ;  /* 0x0000080610102981 */ /* 0x000ea6000c1e1900 */
[----:B------:R-:W-:-:S02]  /*0ff0*/  @P1 IADD3.X R18, PT, PT, ~R21, R18, R7, P5, P6 ;  /* 0x0000001215121210 */ /* 0x000fc40002fec507 */
[----:B----4-:R-:W-:-:S04]  /*1000*/  @P1 LEA R28, P5, R20, R14, 0x2 ;  /* 0x0000000e141c1211 */ /* 0x010fc800078a10ff */
[----:B------:R-:W-:Y:S02]  /*1010*/  @P1 LEA.HI.X R29, R20, R15, R18, 0x2, P5 ;  /* 0x0000000f141d1211 */ /* 0x000fe400028f1412 */
[----:B------:R-:W0:Y:S03]  /*1020*/  @!P4 LDC.64 R20, c[0x0][0x388] ;  /* 0x0000e200ff14cb82 */ /* 0x000e260000000a00 */
[----:B------:R-:W4:Y:S05]  /*1030*/  @P1 LDG.E R28, desc[UR6][R28.64+0xc] ;  /* 0x00000c061c1c1981 */ /* 0x000f2a000c1e1900 */
[----:B------:R-:W1:Y:S01]  /*1040*/  @!P3 LDC.64 R14, c[0x0][0x388] ;  /* 0x0000e200ff0ebb82 */ /* 0x000e620000000a00 */
[----:B0-----:R-:W-:-:S07]  /*1050*/  @!P4 IMAD.WIDE R20, R19, 0x4, R20 ;  /* 0x000000041314c825 */ /* 0x001fce00078e0214 */
[----:B------:R-:W0:Y:S01]  /*1060*/  @!P2 LDC.64 R18, c[0x0][0x388] ;  /* 0x0000e200ff12ab82 */ /* 0x000e220000000a00 */
[----:B------:R1:W3:Y:S01]  /*1070*/  @!P4 LDG.E R6, desc[UR6][R20.64] ;  /* 0x000000061406c981 */ /* 0x0002e2000c1e1900 */
[----:B------:R-:W-:-:S06]  /*1080*/  @!P3 IADD3 R25, P4, PT, R23, R22, RZ ;  /* 0x000000161719b210 */ /* 0x000fcc0007f9e0ff */
[----:B-1----:R-:W1:Y:S01]  /*1090*/  @!P1 LDC.64 R20, c[0x0][0x388] ;  /* 0x0000e200ff149b82 */ /* 0x002e620000000a00 */
[-C--:B------:R-:W-:Y:S02]  /*10a0*/  @!P3 LEA.HI.X.SX32 R22, R22, R7.reuse, 0x1, P4 ;  /* 0x000000071616b211 */ /* 0x080fe400020f0eff */
[----:B------:R-:W-:Y:S02]  /*10b0*/  @!P2 IADD3 R11, P4, PT, R23, R24, RZ ;  /* 0x00000018170ba210 */ /* 0x000fe40007f9e0ff */
[C---:B------:R-:W-:Y:S02]  /*10c0*/  @!P3 LEA R14, P5, R25.reuse, R14, 0x2 ;  /* 0x0000000e190eb211 */ /* 0x040fe400078a10ff */
[----:B------:R-:W-:Y:S02]  /*10d0*/  @!P2 LEA.HI.X.SX32 R24, R24, R7, 0x1, P4 ;  /* 0x000000071818a211 */ /* 0x000fe400020f0eff */
[----:B------:R-:W-:Y:S02]  /*10e0*/  @!P3 LEA.HI.X R15, R25, R15, R22, 0x2, P5 ;  /* 0x0000000f190fb211 */ /* 0x000fe400028f1416 */
[----:B------:R-:W-:-:S02]  /*10f0*/  @!P1 IADD3 R23, P4, PT, R23, R26, RZ ;  /* 0x0000001a17179210 */ /* 0x000fc40007f9e0ff */
[C---:B0-----:R-:W-:Y:S01]  /*1100*/  @!P2 LEA R18, P5, R11.reuse, R18, 0x2 ;  /* 0x000000120b12a211 */ /* 0x041fe200078a10ff */
[----:B------:R-:W5:Y:S01]  /*1110*/  @!P3 LDG.E R10, desc[UR6][R14.64+0x4] ;  /* 0x000004060e0ab981 */ /* 0x000f62000c1e1900 */
[----:B------:R-:W-:Y:S02]  /*1120*/  @!P1 LEA.HI.X.SX32 R26, R26, R7, 0x1, P4 ;  /* 0x000000071a1a9211 */ /* 0x000fe400020f0eff */
[----:B------:R-:W-:-:S05]  /*1130*/  @!P2 LEA.HI.X R19, R11, R19, R24, 0x2, P5 ;  /* 0x000000130b13a211 */ /* 0x000fca00028f1418 */
[----:B------:R-:W2:Y:S01]  /*1140*/  @!P2 LDG.E R16, desc[UR6][R18.64+0x8] ;  /* 0x000008061210a981 */ /* 0x000ea2000c1e1900 */
[----:B-1----:R-:W-:-:S04]  /*1150*/  @!P1 LEA R20, P4, R23, R20, 0x2 ;  /* 0x0000001417149211 */ /* 0x002fc800078810ff */
[----:B------:R-:W-:-:S05]  /*1160*/  @!P1 LEA.HI.X R21, R23, R21, R26, 0x2, P4 ;  /* 0x0000001517159211 */ /* 0x000fca00020f141a */
[----:B------:R-:W4:Y:S01]  /*1170*/  @!P1 LDG.E R28, desc[UR6][R20.64+0xc] ;  /* 0x00000c06141c9981 */ /* 0x000f22000c1e1900 */
[----:B------:R-:W-:Y:S02]  /*1180*/  VIADD R9, R9, 0x4 ;  /* 0x0000000409097836 */ /* 0x000fe40000000000 */
[----:B---3--:R-:W-:-:S04]  /*1190*/  FADD R13, R13, R6 ;  /* 0x000000060d0d7221 */ /* 0x008fc80000000000 */
[----:B-----5:R-:W-:-:S04]  /*11a0*/  FADD R13, R13, R10 ;  /* 0x0000000a0d0d7221 */ /* 0x020fc80000000000 */
[----:B--2---:R-:W-:-:S04]  /*11b0*/  FADD R13, R13, R16 ;  /* 0x000000100d0d7221 */ /* 0x004fc80000000000 */
[----:B----4-:R-:W-:-:S07]  /*11c0*/  FADD R13, R13, R28 ;  /* 0x0000001c0d0d7221 */ /* 0x010fce0000000000 */
.L_x_32:
[----:B------:R-:W-:Y:S05]  /*11d0*/  @!P0 BRA `(.L_x_29) ;  /* 0x0000000400008947 */ /* 0x000fea0003800000 */
[----:B------:R-:W-:Y:S02]  /*11e0*/  ISETP.NE.AND P1, PT, R0, 0x1, PT ;  /* 0x000000010000780c */ /* 0x000fe40003f25270 */
[----:B------:R-:W-:-:S04]  /*11f0*/  LOP3.LUT R4, R4, 0x1, RZ, 0xc0, !PT ;  /* 0x0000000104047812 */ /* 0x000fc800078ec0ff */
[----:B------:R-:W-:-:S07]  /*1200*/  ISETP.NE.U32.AND P0, PT, R4, 0x1, PT ;  /* 0x000000010400780c */ /* 0x000fce0003f05070 */
[----:B------:R-:W-:Y:S06]  /*1210*/  @!P1 BRA `(.L_x_33) ;  /* 0x0000000000ac9947 */ /* 0x000fec0003800000 */
[----:B------:R-:W0:Y:S01]  /*1220*/  LDC.64 R18, c[0x0][0x398] ;  /* 0x0000e600ff127b82 */ /* 0x000e220000000a00 */
[CC--:B------:R-:W-:Y:S02]  /*1230*/  IADD3 R0, P1, PT, R8.reuse, R9.reuse, RZ ;  /* 0x0000000908007210 */ /* 0x0c0fe40007f3e0ff */
[----:B------:R-:W-:-:S03]  /*1240*/  IADD3 R15, PT, PT, R8, R9, RZ ;  /* 0x00000009080f7210 */ /* 0x000fc60007ffe0ff */
[----:B------:R-:W-:Y:S02]  /*1250*/  IMAD.X R4, RZ, RZ, RZ, P1 ;  /* 0x000000ffff047224 */ /* 0x000fe400008e06ff */
[----:B------:R-:W1:Y:S01]  /*1260*/  LDC.64 R16, c[0x0][0x398] ;  /* 0x0000e600ff107b82 */ /* 0x000e620000000a00 */
[----:B0-----:R-:W-:-:S04]  /*1270*/  LEA R18, P1, R0, R18, 0x2 ;  /* 0x0000001200127211 */ /* 0x001fc800078210ff */
[----:B------:R-:W-:Y:S01]  /*1280*/  LEA.HI.X R19, R0, R19, R4, 0x2, P1 ;  /* 0x0000001300137211 */ /* 0x000fe200008f1404 */
[----:B-1----:R-:W-:-:S04]  /*1290*/  IMAD.WIDE.U32 R16, R15, 0x4, R16 ;  /* 0x000000040f107825 */ /* 0x002fc800078e0010 */
[----:B------:R-:W2:Y:S04]  /*12a0*/  LDG.E R18, desc[UR6][R18.64+0x4] ;  /* 0x0000040612127981 */ /* 0x000ea8000c1e1900 */
[----:B------:R-:W3:Y:S01]  /*12b0*/  LDG.E R16, desc[UR6][R16.64] ;  /* 0x0000000610107981 */ /* 0x000ee2000c1e1900 */
[----:B------:R-:W-:Y:S02]  /*12c0*/  SHF.R.S32.HI R23, RZ, 0x1f, R15 ;  /* 0x0000001fff177819 */ /* 0x000fe4000001140f */
[----:B--2---:R-:W-:Y:S01]  /*12d0*/  IADD3 R4, PT, PT, -R18, UR4, RZ ;  /* 0x0000000412047c10 */ /* 0x004fe2000fffe1ff */
[----:B------:R-:W-:-:S03]  /*12e0*/  IMAD.IADD R21, R3, 0x1, R18 ;  /* 0x0000000103157824 */ /* 0x000fc600078e0212 */
[C---:B------:R-:W-:Y:S01]  /*12f0*/  ISETP.GE.AND P1, PT, R3.reuse, R4, PT ;  /* 0x000000040300720c */ /* 0x040fe20003f26270 */
[----:B---3--:R-:W-:Y:S01]  /*1300*/  IMAD.IADD R4, R3, 0x1, R16 ;  /* 0x0000000103047824 */ /* 0x008fe200078e0210 */
[----:B------:R-:W-:-:S03]  /*1310*/  IADD3 R0, PT, PT, -R16, UR4, RZ ;  /* 0x0000000410007c10 */ /* 0x000fc6000fffe1ff */
[----:B------:R-:W-:Y:S01]  /*1320*/  IMAD R19, R4, R2, R15 ;  /* 0x0000000204137224 */ /* 0x000fe200078e020f */
[----:B------:R-:W-:Y:S01]  /*1330*/  ISETP.GE.AND P2, PT, R3, R0, PT ;  /* 0x000000000300720c */ /* 0x000fe20003f46270 */
[----:B------:R-:W-:-:S06]  /*1340*/  IMAD R0, R21, R2, RZ ;  /* 0x0000000215007224 */ /* 0x000fcc00078e02ff */
[----:B------:R-:W0:Y:S01]  /*1350*/  @P1 LDC.64 R6, c[0x0][0x380] ;  /* 0x0000e000ff061b82 */ /* 0x000e220000000a00 */
[----:B------:R-:W-:Y:S02]  /*1360*/  @P1 SHF.R.S32.HI R16, RZ, 0x1f, R12 ;  /* 0x0000001fff101819 */ /* 0x000fe4000001140c */
[----:B------:R-:W-:Y:S02]  /*1370*/  @P1 SHF.R.S32.HI R4, RZ, 0x1f, R0 ;  /* 0x0000001fff041819 */ /* 0x000fe40000011400 */
[----:B------:R-:W-:Y:S02]  /*1380*/  @P1 IADD3 R14, P3, P4, -R12, R0, R15 ;  /* 0x000000000c0e1210 */ /* 0x000fe40007c7e10f */
[----:B------:R-:W-:Y:S01]  /*1390*/  @P2 IADD3 R21, PT, PT, R19, -R12, RZ ;  /* 0x8000000c13152210 */ /* 0x000fe20007ffe0ff */
[----:B------:R-:W1:Y:S01]  /*13a0*/  @P2 LDC.64 R10, c[0x0][0x380] ;  /* 0x0000e000ff0a2b82 */ /* 0x000e620000000a00 */
[----:B------:R-:W-:-:S07]  /*13b0*/  @P1 IADD3.X R4, PT, PT, ~R16, R4, R23, P3, P4 ;  /* 0x0000000410041210 */ /* 0x000fce0001fe8517 */
[----:B------:R-:W2:Y:S01]  /*13c0*/  @!P2 LDC.64 R16, c[0x0][0x388] ;  /* 0x0000e200ff10ab82 */ /* 0x000ea20000000a00 */
[----:B0-----:R-:W-:-:S04]  /*13d0*/  @P1 LEA R6, P3, R14, R6, 0x2 ;  /* 0x000000060e061211 */ /* 0x001fc800078610ff */
[----:B------:R-:W-:Y:S01]  /*13e0*/  @P1 LEA.HI.X R7, R14, R7, R4, 0x2, P3 ;  /* 0x000000070e071211 */ /* 0x000fe200018f1404 */
[----:B-1----:R-:W-:-:S04]  /*13f0*/  @P2 IMAD.WIDE R20, R21, 0x4, R10 ;  /* 0x0000000415142825 */ /* 0x002fc800078e020a */
[----:B------:R-:W3:Y:S01]  /*1400*/  @P1 LDG.E R14, desc[UR6][R6.64+0x4] ;  /* 0x00000406060e1981 */ /* 0x000ee2000c1e1900 */
[----:B------:R-:W0:Y:S03]  /*1410*/  @!P1 LDC.64 R10, c[0x0][0x388] ;  /* 0x0000e200ff0a9b82 */ /* 0x000e260000000a00 */
[----:B------:R-:W4:Y:S01]  /*1420*/  @P2 LDG.E R4, desc[UR6][R20.64] ;  /* 0x0000000614042981 */ /* 0x000f22000c1e1900 */
[----:B------:R-:W-:Y:S01]  /*1430*/  @!P1 IADD3 R15, P3, PT, R15, R0, RZ ;  /* 0x000000000f0f9210 */ /* 0x000fe20007f7e0ff */
[----:B--2---:R-:W-:-:S03]  /*1440*/  @!P2 IMAD.WIDE R16, R19, 0x4, R16 ;  /* 0x000000041310a825 */ /* 0x004fc600078e0210 */
[----:B------:R-:W-:Y:S02]  /*1450*/  @!P1 LEA.HI.X.SX32 R0, R0, R23, 0x1, P3 ;  /* 0x0000001700009211 */ /* 0x000fe400018f0eff */
[----:B0-----:R-:W-:-:S04]  /*1460*/  @!P1 LEA R10, P3, R15, R10, 0x2 ;  /* 0x0000000a0f0a9211 */ /* 0x001fc800078610ff */
[----:B------:R-:W-:-:S05]  /*1470*/  @!P1 LEA.HI.X R11, R15, R11, R0, 0x2, P3 ;  /* 0x0000000b0f0b9211 */ /* 0x000fca00018f1400 */
[----:B------:R-:W3:Y:S04]  /*1480*/  @!P1 LDG.E R14, desc[UR6][R10.64+0x4] ;  /* 0x000004060a0e9981 */ /* 0x000ee8000c1e1900 */
[----:B------:R-:W4:Y:S01]  /*1490*/  @!P2 LDG.E R4, desc[UR6][R16.64] ;  /* 0x000000061004a981 */ /* 0x000f22000c1e1900 */
[----:B------:R-:W-:Y:S02]  /*14a0*/  VIADD R9, R9, 0x2 ;  /* 0x0000000209097836 */ /* 0x000fe40000000000 */
[----:B----4-:R-:W-:-:S04]  /*14b0*/  FADD R13, R13, R4 ;  /* 0x000000040d0d7221 */ /* 0x010fc80000000000 */
[----:B---3--:R-:W-:-:S07]  /*14c0*/  FADD R13, R13, R14 ;  /* 0x0000000e0d0d7221 */ /* 0x008fce0000000000 */
.L_x_33:
[----:B------:R-:W-:Y:S05]  /*14d0*/  @P0 BRA `(.L_x_29) ;  /* 0x0000000000400947 */ /* 0x000fea0003800000 */
[----:B------:R-:W0:Y:S01]  /*14e0*/  LDC.64 R6, c[0x0][0x398] ;  /* 0x0000e600ff067b82 */ /* 0x000e220000000a00 */
[----:B------:R-:W-:-:S04]  /*14f0*/  IMAD.IADD R11, R8, 0x1, R9 ;  /* 0x00000001080b7824 */ /* 0x000fc800078e0209 */
[----:B0-----:R-:W-:-:S06]  /*1500*/  IMAD.WIDE.U32 R6, R11, 0x4, R6 ;  /* 0x000000040b067825 */ /* 0x001fcc00078e0006 */
[----:B------:R-:W2:Y:S02]  /*1510*/  LDG.E R6, desc[UR6][R6.64] ;  /* 0x0000000606067981 */ /* 0x000ea4000c1e1900 */
[----:B--2---:R-:W-:-:S04]  /*1520*/  IADD3 R0, PT, PT, -R6, UR4, RZ ;  /* 0x0000000406007c10 */ /* 0x004fc8000fffe1ff */
[C---:B------:R-:W-:Y:S02]  /*1530*/  ISETP.GE.AND P0, PT, R3.reuse, R0, PT ;  /* 0x000000000300720c */ /* 0x040fe40003f06270 */
[----:B------:R-:W-:-:S05]  /*1540*/  IADD3 R3, PT, PT, R3, R6, RZ ;  /* 0x0000000603037210 */ /* 0x000fca0007ffe0ff */
[----:B------:R-:W-:-:S06]  /*1550*/  IMAD R11, R3, R2, R11 ;  /* 0x00000002030b7224 */ /* 0x000fcc00078e020b */
[----:B------:R-:W0:Y:S01]  /*1560*/  @P0 LDC.64 R8, c[0x0][0x380] ;  /* 0x0000e000ff080b82 */ /* 0x000e220000000a00 */
[----:B------:R-:W-:-:S04]  /*1570*/  @P0 IMAD.IADD R3, R11, 0x1, -R12 ;  /* 0x000000010b030824 */ /* 0x000fc800078e0a0c */
[----:B0-----:R-:W-:-:S03]  /*1580*/  @P0 IMAD.WIDE R2, R3, 0x4, R8 ;  /* 0x0000000403020825 */ /* 0x001fc600078e0208 */
[----:B------:R-:W0:Y:S02]  /*1590*/  @!P0 LDC.64 R8, c[0x0][0x388] ;  /* 0x0000e200ff088b82 */ /* 0x000e240000000a00 */
[----:B------:R-:W2:Y:S01]  /*15a0*/  @P0 LDG.E R0, desc[UR6][R2.64] ;  /* 0x0000000602000981 */ /* 0x000ea2000c1e1900 */
[----:B0-----:R-:W-:-:S05]  /*15b0*/  @!P0 IMAD.WIDE R8, R11, 0x4, R8 ;  /* 0x000000040b088825 */ /* 0x001fca00078e0208 */
[----:B------:R-:W2:Y:S02]  /*15c0*/  @!P0 LDG.E R0, desc[UR6][R8.64] ;  /* 0x0000000608008981 */ /* 0x000ea4000c1e1900 */
[----:B--2---:R-:W-:-:S07]  /*15d0*/  FADD R13, R13, R0 ;  /* 0x000000000d0d7221 */ /* 0x004fce0000000000 */
.L_x_29:
[----:B------:R-:W0:Y:S02]  /*15e0*/  LDC.64 R2, c[0x0][0x3a8] ;  /* 0x0000ea00ff027b82 */ /* 0x000e240000000a00 */
[----:B0-----:R-:W-:-:S05]  /*15f0*/  IMAD.WIDE R2, R5, 0x4, R2 ;  /* 0x0000000405027825 */ /* 0x001fca00078e0202 */
[----:B------:R-:W-:Y:S01]  /*1600*/  STG.E desc[UR6][R2.64], R13 ;  /* 0x0000000d02007986 */ /* 0x000fe2000c101906 */
[----:B------:R-:W-:Y:S05]  /*1610*/  EXIT ;  /* 0x000000000000794d */ /* 0x000fea0003800000 */
.L_x_34:
        /* <DEDUP_REMOVED lines=14> */
.L_x_39:


//--------------------- .nv.shared.reserved.0     --------------------------
	.section	.nv.shared.reserved.0,"aw",@nobits
	.weak		__nv_reservedSMEM_offset_0_alias
	.size		__nv_reservedSMEM_offset_0_alias, 0, 64
	.other		__nv_reservedSMEM_offset_0_alias,@"STO_CUDA_RESERVED_SHARED STV_DEFAULT"
__nv_reservedSMEM_offset_0_alias:
	.zero		0
	.zero		64


//--------------------- .nv.constant0._Z15Do_Get_subsdataPfPsii --------------------------
	.section	.nv.constant0._Z15Do_Get_subsdataPfPsii,"a",@progbits
	.sectionflags	@""
	.align	4
.nv.constant0._Z15Do_Get_subsdataPfPsii:
	.zero		920


//--------------------- .nv.constant0._Z19Do_float_dedisp_GPUPfS_iiPifS_i --------------------------
	.section	.nv.constant0._Z19Do_float_dedisp_GPUPfS_iiPifS_i,"a",@progbits
	.sectionflags	@""
	.align	4
.nv.constant0._Z19Do_float_dedisp_GPUPfS_iiPifS_i:
	.zero		948


//--------------------- .nv.constant0._Z15Do_downsamp_GPUPfS_iii --------------------------
	.section	.nv.constant0._Z15Do_downsamp_GPUPfS_iii,"a",@progbits
	.sectionflags	@""
	.align	4
.nv.constant0._Z15Do_downsamp_GPUPfS_iii:
	.zero		924


//--------------------- .nv.constant0._Z22Do_dedisp_subbands_GPUPfS_iiPiiS_i --------------------------
	.section	.nv.constant0._Z22Do_dedisp_subbands_GPUPfS_iiPiiS_i,"a",@progbits
	.sectionflags	@""
	.align	4
.nv.constant0._Z22Do_dedisp_subbands_GPUPfS_iiPiiS_i:
	.zero		948


//--------------------- SYMBOLS --------------------------

	.type		.nv.reservedSmem.offset0,@object
	.size		.nv.reservedSmem.offset0,0x4
